// auto-generated by cutlass_sweep.gemm — config: {"arch": "sm_90", "cluster_m": 1, "cluster_n": 1, "dtype": "tf32", "stages": 5, "tile_k": 32, "tile_m": 256, "tile_n": 64}
#include "cutlass/cutlass.h"
#include "cutlass/gemm/collective/collective_builder.hpp"
#include "cutlass/gemm/device/gemm_universal_adapter.h"
#include "cutlass/gemm/kernel/gemm_universal.hpp"
#include "cutlass/epilogue/collective/collective_builder.hpp"

using ElemA = cutlass::tfloat32_t;
using ElemB = cutlass::tfloat32_t;
using ElemCD = cutlass::tfloat32_t;
using Acc  = float;
using TileShape    = cute::Shape<cute::_256, cute::_64, cute::_32>;
using ClusterShape = cute::Shape<cute::_1, cute::_1, cute::_1>;

using CollectiveEpilogue = typename cutlass::epilogue::collective::CollectiveBuilder<
    cutlass::arch::Sm90, cutlass::arch::OpClassTensorOp,
    TileShape, ClusterShape,
    cutlass::epilogue::collective::EpilogueTileAuto,
    Acc, Acc,
    ElemCD, cutlass::layout::RowMajor, 128 / cutlass::sizeof_bits<ElemCD>::value,
    ElemCD, cutlass::layout::RowMajor, 128 / cutlass::sizeof_bits<ElemCD>::value,
    cutlass::epilogue::collective::EpilogueScheduleAuto
  >::CollectiveOp;

using CollectiveMainloop = typename cutlass::gemm::collective::CollectiveBuilder<
    cutlass::arch::Sm90, cutlass::arch::OpClassTensorOp,
    ElemA, cutlass::layout::RowMajor, 128 / cutlass::sizeof_bits<ElemA>::value,
    ElemB, cutlass::layout::ColumnMajor, 128 / cutlass::sizeof_bits<ElemB>::value,
    Acc,
    TileShape, ClusterShape,
    cutlass::gemm::collective::StageCount<5>,
    cutlass::gemm::collective::KernelScheduleAuto
  >::CollectiveOp;

using GemmKernel = cutlass::gemm::kernel::GemmUniversal<
    cute::Shape<int,int,int,int>,
    CollectiveMainloop,
    CollectiveEpilogue
>;
using Gemm = cutlass::gemm::device::GemmUniversalAdapter<GemmKernel>;

// Force the device kernel symbol into the cubin without needing a host main.
auto* _anchor = &cutlass::device_kernel<GemmKernel>;


// ===== COMPILED SASS (sm_90a) =====

	.target	sm_90a

	.elftype	@"ET_EXEC"


//--------------------- .note.nv.tkinfo           --------------------------
	.section	.note.nv.tkinfo,"",@"SHT_NOTE"
	.sectionflags	@"SHF_NOTE_NV_TKINFO"
	.tkinfo
        /*0018*/ 	.word	0x00000002
        /*0030*/ 	.string	""
        /*0030*/ 	.string	"ptxas"
        /*0030*/ 	.string	"Cuda compilation tools, release 13.0, V13.0.88"
        /*0030*/ 	.string	"Build cuda_13.0.r13.0/compiler.36424714_0"
        /*0030*/ 	.string	"-arch sm_90a -m 64 "



//--------------------- .note.nv.cuinfo           --------------------------
	.section	.note.nv.cuinfo,"",@"SHT_NOTE"
	.sectionflags	@"SHF_NOTE_NV_CUINFO"
        /*0018*/ 	.short	0x0002
        /*001a*/ 	.short	0x005a
        /*001c*/ 	.short	0x0082
	.zero		2


//--------------------- .nv.info                  --------------------------
	.section	.nv.info,"",@"SHT_CUDA_INFO"
	.align	4


	//----- nvinfo : EIATTR_REGCOUNT
	.align		4
        /*0000*/ 	.byte	0x04, 0x2f
        /*0002*/ 	.short	(.L_15 - .L_14)
	.align		4
.L_14:
        /*0004*/ 	.word	index@(_ZN7cutlass13device_kernelINS_4gemm6kernel13GemmUniversalIN4cute5tupleIJiiiiEEENS1_10collective13CollectiveMmaINS1_34MainloopSm90TmaGmmaWarpSpecializedILi5ENS5_IJNS4_1CILi1EEESB_SB_EEENS1_35KernelTmaWarpSpecializedCooperativeEEENS5_IJNSA_ILi256EEENSA_ILi64EEENSA_ILi32EEEEEENS_10tfloat32_tENS5_IJlSB_lEEESJ_SK_NS4_8TiledMMAINS4_8MMA_AtomIJNS4_4SM904GMMA29MMA_64x64x8_F32TF32TF32_SS_TNILNSO_7ScaleInE1ELSQ_1EEEEEENS4_6LayoutINS5_IJNSA_ILi2EEESB_SB_EEENS5_IJSB_NSA_ILi0EEESW_EEEEENS5_IJNS4_10UnderscoreESZ_SZ_EEEEENS4_13SM90_TMA_LOADENS4_14ComposedLayoutINS4_7SwizzleILi3ELi4ELi3EEENS4_18smem_ptr_flag_bitsILi32EEENST_INS5_IJNSA_ILi8EEESH_EEENS5_IJSH_SB_EEEEEEEvNS4_8identityES12_S1C_vS1D_EENS_8epilogue10collective6detail29Sm90TmaWarpSpecializedAdapterINS1G_15DefaultEpilogueISJ_SK_SK_NS1F_6thread17LinearCombinationISJ_Li1EffLNS1K_9ScaleType4KindE0ELNS_15FloatRoundStyleE2ESJ_EENS1_15EpilogueDefaultEEEEEvvEEEEvNT_6ParamsE)
        /*0008*/ 	.word	0x000000a8


	//----- nvinfo : EIATTR_FRAME_SIZE
	.align		4
.L_15:
        /*000c*/ 	.byte	0x04, 0x11
        /*000e*/ 	.short	(.L_17 - .L_16)
	.align		4
.L_16:
        /*0010*/ 	.word	index@(_ZN7cutlass13device_kernelINS_4gemm6kernel13GemmUniversalIN4cute5tupleIJiiiiEEENS1_10collective13CollectiveMmaINS1_34MainloopSm90TmaGmmaWarpSpecializedILi5ENS5_IJNS4_1CILi1EEESB_SB_EEENS1_35KernelTmaWarpSpecializedCooperativeEEENS5_IJNSA_ILi256EEENSA_ILi64EEENSA_ILi32EEEEEENS_10tfloat32_tENS5_IJlSB_lEEESJ_SK_NS4_8TiledMMAINS4_8MMA_AtomIJNS4_4SM904GMMA29MMA_64x64x8_F32TF32TF32_SS_TNILNSO_7ScaleInE1ELSQ_1EEEEEENS4_6LayoutINS5_IJNSA_ILi2EEESB_SB_EEENS5_IJSB_NSA_ILi0EEESW_EEEEENS5_IJNS4_10UnderscoreESZ_SZ_EEEEENS4_13SM90_TMA_LOADENS4_14ComposedLayoutINS4_7SwizzleILi3ELi4ELi3EEENS4_18smem_ptr_flag_bitsILi32EEENST_INS5_IJNSA_ILi8EEESH_EEENS5_IJSH_SB_EEEEEEEvNS4_8identityES12_S1C_vS1D_EENS_8epilogue10collective6detail29Sm90TmaWarpSpecializedAdapterINS1G_15DefaultEpilogueISJ_SK_SK_NS1F_6thread17LinearCombinationISJ_Li1EffLNS1K_9ScaleType4KindE0ELNS_15FloatRoundStyleE2ESJ_EENS1_15EpilogueDefaultEEEEEvvEEEEvNT_6ParamsE)
        /*0014*/ 	.word	0x00000000


	//----- nvinfo : EIATTR_MIN_STACK_SIZE
	.align		4
.L_17:
        /*0018*/ 	.byte	0x04, 0x12
        /*001a*/ 	.short	(.L_19 - .L_18)
	.align		4
.L_18:
        /*001c*/ 	.word	index@(_ZN7cutlass13device_kernelINS_4gemm6kernel13GemmUniversalIN4cute5tupleIJiiiiEEENS1_10collective13CollectiveMmaINS1_34MainloopSm90TmaGmmaWarpSpecializedILi5ENS5_IJNS4_1CILi1EEESB_SB_EEENS1_35KernelTmaWarpSpecializedCooperativeEEENS5_IJNSA_ILi256EEENSA_ILi64EEENSA_ILi32EEEEEENS_10tfloat32_tENS5_IJlSB_lEEESJ_SK_NS4_8TiledMMAINS4_8MMA_AtomIJNS4_4SM904GMMA29MMA_64x64x8_F32TF32TF32_SS_TNILNSO_7ScaleInE1ELSQ_1EEEEEENS4_6LayoutINS5_IJNSA_ILi2EEESB_SB_EEENS5_IJSB_NSA_ILi0EEESW_EEEEENS5_IJNS4_10UnderscoreESZ_SZ_EEEEENS4_13SM90_TMA_LOADENS4_14ComposedLayoutINS4_7SwizzleILi3ELi4ELi3EEENS4_18smem_ptr_flag_bitsILi32EEENST_INS5_IJNSA_ILi8EEESH_EEENS5_IJSH_SB_EEEEEEEvNS4_8identityES12_S1C_vS1D_EENS_8epilogue10collective6detail29Sm90TmaWarpSpecializedAdapterINS1G_15DefaultEpilogueISJ_SK_SK_NS1F_6thread17LinearCombinationISJ_Li1EffLNS1K_9ScaleType4KindE0ELNS_15FloatRoundStyleE2ESJ_EENS1_15EpilogueDefaultEEEEEvvEEEEvNT_6ParamsE)
        /*0020*/ 	.word	0x00000000
.L_19:


//--------------------- .nv.compat                --------------------------
	.section	.nv.compat,"",@"SHT_CUDA_COMPAT_INFO"
	.align	4
        /*0000*/ 	.byte	0x02, 0x09, 0x01, 0x00, 0x02, 0x02, 0x04, 0x00, 0x02, 0x05, 0x05, 0x00, 0x03, 0x07, 0x01, 0x01
        /*0010*/ 	.byte	0x02, 0x03, 0x01, 0x00, 0x02, 0x06, 0x01, 0x00, 0x04, 0x0b, 0x08, 0x00, 0x00, 0x00, 0x00, 0x00
        /*0020*/ 	.byte	0x00, 0x00, 0x00, 0x00


//--------------------- .nv.info._ZN7cutlass13device_kernelINS_4gemm6kernel13GemmUniversalIN4cute5tupleIJiiiiEEENS1_10collective13CollectiveMmaINS1_34MainloopSm90TmaGmmaWarpSpecializedILi5ENS5_IJNS4_1CILi1EEESB_SB_EEENS1_35KernelTmaWarpSpecializedCooperativeEEENS5_IJNSA_ILi256EEENSA_ILi64EEENSA_ILi32EEEEEENS_10tfloat32_tENS5_IJlSB_lEEESJ_SK_NS4_8TiledMMAINS4_8MMA_AtomIJNS4_4SM904GMMA29MMA_64x64x8_F32TF32TF32_SS_TNILNSO_7ScaleInE1ELSQ_1EEEEEENS4_6LayoutINS5_IJNSA_ILi2EEESB_SB_EEENS5_IJSB_NSA_ILi0EEESW_EEEEENS5_IJNS4_10UnderscoreESZ_SZ_EEEEENS4_13SM90_TMA_LOADENS4_14ComposedLayoutINS4_7SwizzleILi3ELi4ELi3EEENS4_18smem_ptr_flag_bitsILi32EEENST_INS5_IJNSA_ILi8EEESH_EEENS5_IJSH_SB_EEEEEEEvNS4_8identityES12_S1C_vS1D_EENS_8epilogue10collective6detail29Sm90TmaWarpSpecializedAdapterINS1G_15DefaultEpilogueISJ_SK_SK_NS1F_6thread17LinearCombinationISJ_Li1EffLNS1K_9ScaleType4KindE0ELNS_15FloatRoundStyleE2ESJ_EENS1_15EpilogueDefaultEEEEEvvEEEEvNT_6ParamsE --------------------------
	.section	.nv.info._ZN7cutlass13device_kernelINS_4gemm6kernel13GemmUniversalIN4cute5tupleIJiiiiEEENS1_10collective13CollectiveMmaINS1_34MainloopSm90TmaGmmaWarpSpecializedILi5ENS5_IJNS4_1CILi1EEESB_SB_EEENS1_35KernelTmaWarpSpecializedCooperativeEEENS5_IJNSA_ILi256EEENSA_ILi64EEENSA_ILi32EEEEEENS_10tfloat32_tENS5_IJlSB_lEEESJ_SK_NS4_8TiledMMAINS4_8MMA_AtomIJNS4_4SM904GMMA29MMA_64x64x8_F32TF32TF32_SS_TNILNSO_7ScaleInE1ELSQ_1EEEEEENS4_6LayoutINS5_IJNSA_ILi2EEESB_SB_EEENS5_IJSB_NSA_ILi0EEESW_EEEEENS5_IJNS4_10UnderscoreESZ_SZ_EEEEENS4_13SM90_TMA_LOADENS4_14ComposedLayoutINS4_7SwizzleILi3ELi4ELi3EEENS4_18smem_ptr_flag_bitsILi32EEENST_INS5_IJNSA_ILi8EEESH_EEENS5_IJSH_SB_EEEEEEEvNS4_8identityES12_S1C_vS1D_EENS_8epilogue10collective6detail29Sm90TmaWarpSpecializedAdapterINS1G_15DefaultEpilogueISJ_SK_SK_NS1F_6thread17LinearCombinationISJ_Li1EffLNS1K_9ScaleType4KindE0ELNS_15FloatRoundStyleE2ESJ_EENS1_15EpilogueDefaultEEEEEvvEEEEvNT_6ParamsE,"",@"SHT_CUDA_INFO"
	.sectionflags	@""
	.align	4


	//----- nvinfo : EIATTR_CUDA_API_VERSION
	.align		4
        /*0000*/ 	.byte	0x04, 0x37
        /*0002*/ 	.short	(.L_21 - .L_20)
.L_20:
        /*0004*/ 	.word	0x00000082


	//----- nvinfo : EIATTR_KPARAM_INFO
	.align		4
.L_21:
        /*0008*/ 	.byte	0x04, 0x17
        /*000a*/ 	.short	(.L_23 - .L_22)
.L_22:
        /*000c*/ 	.word	0x00000000
        /*0010*/ 	.short	0x0000
        /*0012*/ 	.short	0x0070
        /*0014*/ 	.byte	0x00, 0xf0, 0x01, 0x10


	//----- nvinfo : EIATTR_SPARSE_MMA_MASK
	.align		4
.L_23:
        /*0018*/ 	.byte	0x03, 0x50
        /*001a*/ 	.short	0x0000


	//----- nvinfo : EIATTR_MAXREG_COUNT
	.align		4
        /*001c*/ 	.byte	0x03, 0x1b
        /*001e*/ 	.short	0x00a8


	//----- nvinfo : EIATTR_NUM_BARRIERS
	.align		4
        /*0020*/ 	.byte	0x02, 0x4c
        /*0022*/ 	.byte	0x01
	.zero		1


	//----- nvinfo : EIATTR_EXTERNS
	.align		4
        /*0024*/ 	.byte	0x04, 0x0f
        /*0026*/ 	.short	(.L_25 - .L_24)


	//   ....[0]....
	.align		4
.L_24:
        /*0028*/ 	.word	index@(__assertfail)


	//----- nvinfo : EIATTR_MERCURY_ISA_VERSION
	.align		4
.L_25:
        /*002c*/ 	.byte	0x03, 0x5f
        /*002e*/ 	.short	0x0101


	//----- nvinfo : EIATTR_INT_WARP_WIDE_INSTR_OFFSETS
	.align		4
        /*0030*/ 	.byte	0x04, 0x31
        /*0032*/ 	.short	(.L_27 - .L_26)


	//   ....[0]....
.L_26:
        /*0034*/ 	.word	0x000003a0


	//   ....[1]....
        /*0038*/ 	.word	0x000003b0


	//   ....[2]....
        /*003c*/ 	.word	0x000004f0


	//----- nvinfo : EIATTR_COOP_GROUP_MASK_REGIDS
	.align		4
.L_27:
        /*0040*/ 	.byte	0x04, 0x29
        /*0042*/ 	.short	(.L_29 - .L_28)


	//   ....[0]....
.L_28:
        /*0044*/ 	.word	0xffffffff


	//   ....[1]....
        /*0048*/ 	.word	0xffffffff


	//   ....[2]....
        /*004c*/ 	.word	0xffffffff


	//   ....[3]....
        /*0050*/ 	.word	0xffffffff


	//   ....[4]....
        /*0054*/ 	.word	0xffffffff


	//----- nvinfo : EIATTR_COOP_GROUP_INSTR_OFFSETS
	.align		4
.L_29:
        /*0058*/ 	.byte	0x04, 0x28
        /*005a*/ 	.short	(.L_31 - .L_30)


	//   ....[0]....
.L_30:
        /*005c*/ 	.word	0x00000060


	//   ....[1]....
        /*0060*/ 	.word	0x00000070


	//   ....[2]....
        /*0064*/ 	.word	0x00000130


	//   ....[3]....
        /*0068*/ 	.word	0x000002e0


	//   ....[4]....
        /*006c*/ 	.word	0x00000fa0


	//----- nvinfo : EIATTR_REG_RECONFIG
	.align		4
.L_31:
        /*0070*/ 	.byte	0x01, 0x54
	.zero		2


	//----- nvinfo : EIATTR_SYSCALL_OFFSETS
	.align		4
        /*0074*/ 	.byte	0x04, 0x46
        /*0076*/ 	.short	(.L_33 - .L_32)


	//   ....[0]....
.L_32:
        /*0078*/ 	.word	0x00001160


	//----- nvinfo : EIATTR_MBARRIER_INSTR_OFFSETS
	.align		4
.L_33:
        /*007c*/ 	.byte	0x04, 0x39
        /*007e*/ 	.short	(.L_35 - .L_34)


	//   ....[0]....
.L_34:
        /*0080*/ 	.word	0x00000230
        /*0084*/ 	.word	0x000000ff
        /*0088*/ 	.word	0x00000000
        /*008c*/ 	.short	0x0100
        /*008e*/ 	.byte	0x08
	.zero		1


	//   ....[1]....
        /*0090*/ 	.word	0x00000240
        /*0094*/ 	.word	0x000000ff
        /*0098*/ 	.word	0x00000028
        /*009c*/ 	.short	0x0100
        /*009e*/ 	.byte	0x08
	.zero		1


	//   ....[2]....
        /*00a0*/ 	.word	0x00000250
        /*00a4*/ 	.word	0x000000ff
        /*00a8*/ 	.word	0x00000008
        /*00ac*/ 	.short	0x0100
        /*00ae*/ 	.byte	0x08
	.zero		1


	//   ....[3]....
        /*00b0*/ 	.word	0x00000260
        /*00b4*/ 	.word	0x000000ff
        /*00b8*/ 	.word	0x00000030
        /*00bc*/ 	.short	0x0100
        /*00be*/ 	.byte	0x08
	.zero		1


	//   ....[4]....
        /*00c0*/ 	.word	0x00000270
        /*00c4*/ 	.word	0x000000ff
        /*00c8*/ 	.word	0x00000010
        /*00cc*/ 	.short	0x0100
        /*00ce*/ 	.byte	0x08
	.zero		1


	//   ....[5]....
        /*00d0*/ 	.word	0x00000280
        /*00d4*/ 	.word	0x000000ff
        /*00d8*/ 	.word	0x00000038
        /*00dc*/ 	.short	0x0100
        /*00de*/ 	.byte	0x08
	.zero		1


	//   ....[6]....
        /*00e0*/ 	.word	0x00000290
        /*00e4*/ 	.word	0x000000ff
        /*00e8*/ 	.word	0x00000018
        /*00ec*/ 	.short	0x0100
        /*00ee*/ 	.byte	0x08
	.zero		1


	//   ....[7]....
        /*00f0*/ 	.word	0x000002a0
        /*00f4*/ 	.word	0x000000ff
        /*00f8*/ 	.word	0x00000040
        /*00fc*/ 	.short	0x0100
        /*00fe*/ 	.byte	0x08
	.zero		1


	//   ....[8]....
        /*0100*/ 	.word	0x000002b0
        /*0104*/ 	.word	0x000000ff
        /*0108*/ 	.word	0x00000020
        /*010c*/ 	.short	0x0100
        /*010e*/ 	.byte	0x08
	.zero		1


	//   ....[9]....
        /*0110*/ 	.word	0x000002c0
        /*0114*/ 	.word	0x000000ff
        /*0118*/ 	.word	0x00000048
        /*011c*/ 	.short	0x0100
        /*011e*/ 	.byte	0x08
	.zero		1


	//   ....[10]....
        /*0120*/ 	.word	0x00000560
        /*0124*/ 	.word	0x000000ff
        /*0128*/ 	.word	0x00000060
        /*012c*/ 	.short	0x0100
        /*012e*/ 	.byte	0x06
	.zero		1


	//   ....[11]....
        /*0130*/ 	.word	0x000005c0
        /*0134*/ 	.word	0x000000ff
        /*0138*/ 	.word	0x00000068
        /*013c*/ 	.short	0x0100
        /*013e*/ 	.byte	0x06
	.zero		1


	//   ....[12]....
        /*0140*/ 	.word	0x000011e0
        /*0144*/ 	.word	0x00000003
        /*0148*/ 	.word	0x00000000
        /*014c*/ 	.short	0x010a
        /*014e*/ 	.byte	0x3f
	.zero		1


	//   ....[13]....
        /*0150*/ 	.word	0x00001220
        /*0154*/ 	.word	0x00000003
        /*0158*/ 	.word	0x00000000
        /*015c*/ 	.short	0x010a
        /*015e*/ 	.byte	0x3f
	.zero		1


	//   ....[14]....
        /*0160*/ 	.word	0x00001740
        /*0164*/ 	.word	0x000000ff
        /*0168*/ 	.word	0x00000000
        /*016c*/ 	.short	0x010a
        /*016e*/ 	.byte	0x08
	.zero		1


	//   ....[15]....
        /*0170*/ 	.word	0x00001780
        /*0174*/ 	.word	0x000000ff
        /*0178*/ 	.word	0x00000000
        /*017c*/ 	.short	0x010a
        /*017e*/ 	.byte	0x08
	.zero		1


	//   ....[16]....
        /*0180*/ 	.word	0x00001b60
        /*0184*/ 	.word	0x000000ff
        /*0188*/ 	.word	0x00000000
        /*018c*/ 	.short	0x0101
        /*018e*/ 	.byte	0x08
	.zero		1


	//   ....[17]....
        /*0190*/ 	.word	0x00001d60
        /*0194*/ 	.word	0x000000ff
        /*0198*/ 	.word	0x00000000
        /*019c*/ 	.short	0x0101
        /*019e*/ 	.byte	0x06
	.zero		1


	//   ....[18]....
        /*01a0*/ 	.word	0x00007930
        /*01a4*/ 	.word	0x0000000e
        /*01a8*/ 	.word	0x00000028
        /*01ac*/ 	.short	0x010a
        /*01ae*/ 	.byte	0x3f
	.zero		1


	//   ....[19]....
        /*01b0*/ 	.word	0x00007cb0
        /*01b4*/ 	.word	0x00000006
        /*01b8*/ 	.word	0x00000068
        /*01bc*/ 	.short	0x0101
        /*01be*/ 	.byte	0x3f
	.zero		1


	//   ....[20]....
        /*01c0*/ 	.word	0x000083e0
        /*01c4*/ 	.word	0x00000007
        /*01c8*/ 	.word	0x00000000
        /*01cc*/ 	.short	0x010a
        /*01ce*/ 	.byte	0x3f
	.zero		1


	//   ....[21]....
        /*01d0*/ 	.word	0x00008460
        /*01d4*/ 	.word	0x00000009
        /*01d8*/ 	.word	0x00000000
        /*01dc*/ 	.short	0x010a
        /*01de*/ 	.byte	0x3f
	.zero		1


	//   ....[22]....
        /*01e0*/ 	.word	0x000084f0
        /*01e4*/ 	.word	0x00000006
        /*01e8*/ 	.word	0x00000000
        /*01ec*/ 	.short	0x010a
        /*01ee*/ 	.byte	0x3f
	.zero		1


	//   ....[23]....
        /*01f0*/ 	.word	0x00008580
        /*01f4*/ 	.word	0x00000009
        /*01f8*/ 	.word	0x00000000
        /*01fc*/ 	.short	0x010a
        /*01fe*/ 	.byte	0x3f
	.zero		1


	//   ....[24]....
        /*0200*/ 	.word	0x00008610
        /*0204*/ 	.word	0x00000003
        /*0208*/ 	.word	0x00000000
        /*020c*/ 	.short	0x010a
        /*020e*/ 	.byte	0x3f
	.zero		1


	//   ....[25]....
        /*0210*/ 	.word	0x00008670
        /*0214*/ 	.word	0x00000003
        /*0218*/ 	.word	0x00000000
        /*021c*/ 	.short	0x010a
        /*021e*/ 	.byte	0x3f
	.zero		1


	//   ....[26]....
        /*0220*/ 	.word	0x000086d0
        /*0224*/ 	.word	0x00000004
        /*0228*/ 	.word	0x00000000
        /*022c*/ 	.short	0x010a
        /*022e*/ 	.byte	0x3f
	.zero		1


	//   ....[27]....
        /*0230*/ 	.word	0x000087a0
        /*0234*/ 	.word	0x0000000e
        /*0238*/ 	.word	0x00000028
        /*023c*/ 	.short	0x010a
        /*023e*/ 	.byte	0x3f
	.zero		1


	//   ....[28]....
        /*0240*/ 	.word	0x00008870
        /*0244*/ 	.word	0x00000007
        /*0248*/ 	.word	0x00000000
        /*024c*/ 	.short	0x010a
        /*024e*/ 	.byte	0x3f
	.zero		1


	//   ....[29]....
        /*0250*/ 	.word	0x000088c0
        /*0254*/ 	.word	0x00000009
        /*0258*/ 	.word	0x00000000
        /*025c*/ 	.short	0x010a
        /*025e*/ 	.byte	0x3f
	.zero		1


	//   ....[30]....
        /*0260*/ 	.word	0x00008910
        /*0264*/ 	.word	0x00000006
        /*0268*/ 	.word	0x00000000
        /*026c*/ 	.short	0x010a
        /*026e*/ 	.byte	0x3f
	.zero		1


	//   ....[31]....
        /*0270*/ 	.word	0x00008960
        /*0274*/ 	.word	0x00000009
        /*0278*/ 	.word	0x00000000
        /*027c*/ 	.short	0x010a
        /*027e*/ 	.byte	0x3f
	.zero		1


	//----- nvinfo : EIATTR_NUM_MBARRIERS
	.align		4
.L_35:
        /*0280*/ 	.byte	0x03, 0x38
        /*0282*/ 	.short	0x000c


	//----- nvinfo : EIATTR_EXIT_INSTR_OFFSETS
	.align		4
        /*0284*/ 	.byte	0x04, 0x1c
        /*0286*/ 	.short	(.L_37 - .L_36)


	//   ....[0]....
.L_36:
        /*0288*/ 	.word	0x00000610


	//   ....[1]....
        /*028c*/ 	.word	0x00000ed0


	//   ....[2]....
        /*0290*/ 	.word	0x00006fa0


	//   ....[3]....
        /*0294*/ 	.word	0x000075d0


	//   ....[4]....
        /*0298*/ 	.word	0x00008660


	//----- nvinfo : EIATTR_MAX_THREADS
	.align		4
.L_37:
        /*029c*/ 	.byte	0x04, 0x05
        /*029e*/ 	.short	(.L_39 - .L_38)
.L_38:
        /*02a0*/ 	.word	0x00000180
        /*02a4*/ 	.word	0x00000001
        /*02a8*/ 	.word	0x00000001


	//----- nvinfo : EIATTR_CRS_STACK_SIZE
	.align		4
.L_39:
        /*02ac*/ 	.byte	0x04, 0x1e
        /*02ae*/ 	.short	(.L_41 - .L_40)
.L_40:
        /*02b0*/ 	.word	0x00000000


	//----- nvinfo : EIATTR_CBANK_PARAM_SIZE
	.align		4
.L_41:
        /*02b4*/ 	.byte	0x03, 0x19
        /*02b6*/ 	.short	0x0470


	//----- nvinfo : EIATTR_PARAM_CBANK
	.align		4
        /*02b8*/ 	.byte	0x04, 0x0a
        /*02ba*/ 	.short	(.L_43 - .L_42)
	.align		4
.L_42:
        /*02bc*/ 	.word	index@(.nv.constant0._ZN7cutlass13device_kernelINS_4gemm6kernel13GemmUniversalIN4cute5tupleIJiiiiEEENS1_10collective13CollectiveMmaINS1_34MainloopSm90TmaGmmaWarpSpecializedILi5ENS5_IJNS4_1CILi1EEESB_SB_EEENS1_35KernelTmaWarpSpecializedCooperativeEEENS5_IJNSA_ILi256EEENSA_ILi64EEENSA_ILi32EEEEEENS_10tfloat32_tENS5_IJlSB_lEEESJ_SK_NS4_8TiledMMAINS4_8MMA_AtomIJNS4_4SM904GMMA29MMA_64x64x8_F32TF32TF32_SS_TNILNSO_7ScaleInE1ELSQ_1EEEEEENS4_6LayoutINS5_IJNSA_ILi2EEESB_SB_EEENS5_IJSB_NSA_ILi0EEESW_EEEEENS5_IJNS4_10UnderscoreESZ_SZ_EEEEENS4_13SM90_TMA_LOADENS4_14ComposedLayoutINS4_7SwizzleILi3ELi4ELi3EEENS4_18smem_ptr_flag_bitsILi32EEENST_INS5_IJNSA_ILi8EEESH_EEENS5_IJSH_SB_EEEEEEEvNS4_8identityES12_S1C_vS1D_EENS_8epilogue10collective6detail29Sm90TmaWarpSpecializedAdapterINS1G_15DefaultEpilogueISJ_SK_SK_NS1F_6thread17LinearCombinationISJ_Li1EffLNS1K_9ScaleType4KindE0ELNS_15FloatRoundStyleE2ESJ_EENS1_15EpilogueDefaultEEEEEvvEEEEvNT_6ParamsE)
        /*02c0*/ 	.short	0x0210
        /*02c2*/ 	.short	0x0470


	//----- nvinfo : EIATTR_SW_WAR
	.align		4
.L_43:
        /*02c4*/ 	.byte	0x04, 0x36
        /*02c6*/ 	.short	(.L_45 - .L_44)
.L_44:
        /*02c8*/ 	.word	0x00000008
.L_45:


//--------------------- .nv.callgraph             --------------------------
	.section	.nv.callgraph,"",@"SHT_CUDA_CALLGRAPH"
	.align	4
	.sectionentsize	8
	.align		4
        /*0000*/ 	.word	0x00000000
	.align		4
        /*0004*/ 	.word	0xffffffff
	.align		4
        /*0008*/ 	.word	index@(_ZN7cutlass13device_kernelINS_4gemm6kernel13GemmUniversalIN4cute5tupleIJiiiiEEENS1_10collective13CollectiveMmaINS1_34MainloopSm90TmaGmmaWarpSpecializedILi5ENS5_IJNS4_1CILi1EEESB_SB_EEENS1_35KernelTmaWarpSpecializedCooperativeEEENS5_IJNSA_ILi256EEENSA_ILi64EEENSA_ILi32EEEEEENS_10tfloat32_tENS5_IJlSB_lEEESJ_SK_NS4_8TiledMMAINS4_8MMA_AtomIJNS4_4SM904GMMA29MMA_64x64x8_F32TF32TF32_SS_TNILNSO_7ScaleInE1ELSQ_1EEEEEENS4_6LayoutINS5_IJNSA_ILi2EEESB_SB_EEENS5_IJSB_NSA_ILi0EEESW_EEEEENS5_IJNS4_10UnderscoreESZ_SZ_EEEEENS4_13SM90_TMA_LOADENS4_14ComposedLayoutINS4_7SwizzleILi3ELi4ELi3EEENS4_18smem_ptr_flag_bitsILi32EEENST_INS5_IJNSA_ILi8EEESH_EEENS5_IJSH_SB_EEEEEEEvNS4_8identityES12_S1C_vS1D_EENS_8epilogue10collective6detail29Sm90TmaWarpSpecializedAdapterINS1G_15DefaultEpilogueISJ_SK_SK_NS1F_6thread17LinearCombinationISJ_Li1EffLNS1K_9ScaleType4KindE0ELNS_15FloatRoundStyleE2ESJ_EENS1_15EpilogueDefaultEEEEEvvEEEEvNT_6ParamsE)
	.align		4
        /*000c*/ 	.word	index@(__assertfail)
	.align		4
        /*0010*/ 	.word	0x00000000
	.align		4
        /*0014*/ 	.word	0xfffffffe
	.align		4
        /*0018*/ 	.word	0x00000000
	.align		4
        /*001c*/ 	.word	0xfffffffd
	.align		4
        /*0020*/ 	.word	0x00000000
	.align		4
        /*0024*/ 	.word	0xfffffffc


//--------------------- .nv.constant4             --------------------------
	.section	.nv.constant4,"a",@progbits
	.align	8
	.align		8
.nv.constant4:
        /*0000*/ 	.dword	__assertfail
	.align		8
        /*0008*/ 	.dword	__unnamed_1
	.align		8
        /*0010*/ 	.dword	_ZN39_INTERNAL_a5b8a0a0_4_k_cu_39f56c15_65464cuda3std3__45__cpo5beginE
	.align		8
        /*0018*/ 	.dword	_ZN39_INTERNAL_a5b8a0a0_4_k_cu_39f56c15_65464cuda3std3__45__cpo3endE
	.align		8
        /*0020*/ 	.dword	_ZN39_INTERNAL_a5b8a0a0_4_k_cu_39f56c15_65464cuda3std3__45__cpo6cbeginE
	.align		8
        /*0028*/ 	.dword	_ZN39_INTERNAL_a5b8a0a0_4_k_cu_39f56c15_65464cuda3std3__45__cpo4cendE
	.align		8
        /*0030*/ 	.dword	_ZN39_INTERNAL_a5b8a0a0_4_k_cu_39f56c15_65464cuda3std3__441_GLOBAL__N__a5b8a0a0_4_k_cu_39f56c15_65466ignoreE
	.align		8
        /*0038*/ 	.dword	_ZN39_INTERNAL_a5b8a0a0_4_k_cu_39f56c15_65464cuda3std3__419piecewise_constructE
	.align		8
        /*0040*/ 	.dword	_ZN39_INTERNAL_a5b8a0a0_4_k_cu_39f56c15_65464cuda3std3__48in_placeE
	.align		8
        /*0048*/ 	.dword	_ZN39_INTERNAL_a5b8a0a0_4_k_cu_39f56c15_65464cuda3std6ranges3__45__cpo4swapE
	.align		8
        /*0050*/ 	.dword	_ZN39_INTERNAL_a5b8a0a0_4_k_cu_39f56c15_65464cuda3std6ranges3__45__cpo9iter_moveE
	.align		8
        /*0058*/ 	.dword	_ZN39_INTERNAL_a5b8a0a0_4_k_cu_39f56c15_65464cute7productE
	.align		8
        /*0060*/ 	.dword	_ZN39_INTERNAL_a5b8a0a0_4_k_cu_39f56c15_65464cute1_E
	.align		8
        /*0068*/ 	.dword	$str$22
	.align		8
        /*0070*/ 	.dword	$str$23


//--------------------- .text._ZN7cutlass13device_kernelINS_4gemm6kernel13GemmUniversalIN4cute5tupleIJiiiiEEENS1_10collective13CollectiveMmaINS1_34MainloopSm90TmaGmmaWarpSpecializedILi5ENS5_IJNS4_1CILi1EEESB_SB_EEENS1_35KernelTmaWarpSpecializedCooperativeEEENS5_IJNSA_ILi256EEENSA_ILi64EEENSA_ILi32EEEEEENS_10tfloat32_tENS5_IJlSB_lEEESJ_SK_NS4_8TiledMMAINS4_8MMA_AtomIJNS4_4SM904GMMA29MMA_64x64x8_F32TF32TF32_SS_TNILNSO_7ScaleInE1ELSQ_1EEEEEENS4_6LayoutINS5_IJNSA_ILi2EEESB_SB_EEENS5_IJSB_NSA_ILi0EEESW_EEEEENS5_IJNS4_10UnderscoreESZ_SZ_EEEEENS4_13SM90_TMA_LOADENS4_14ComposedLayoutINS4_7SwizzleILi3ELi4ELi3EEENS4_18smem_ptr_flag_bitsILi32EEENST_INS5_IJNSA_ILi8EEESH_EEENS5_IJSH_SB_EEEEEEEvNS4_8identityES12_S1C_vS1D_EENS_8epilogue10collective6detail29Sm90TmaWarpSpecializedAdapterINS1G_15DefaultEpilogueISJ_SK_SK_NS1F_6thread17LinearCombinationISJ_Li1EffLNS1K_9ScaleType4KindE0ELNS_15FloatRoundStyleE2ESJ_EENS1_15EpilogueDefaultEEEEEvvEEEEvNT_6ParamsE --------------------------
	.section	.text._ZN7cutlass13device_kernelINS_4gemm6kernel13GemmUniversalIN4cute5tupleIJiiiiEEENS1_10collective13CollectiveMmaINS1_34MainloopSm90TmaGmmaWarpSpecializedILi5ENS5_IJNS4_1CILi1EEESB_SB_EEENS1_35KernelTmaWarpSpecializedCooperativeEEENS5_IJNSA_ILi256EEENSA_ILi64EEENSA_ILi32EEEEEENS_10tfloat32_tENS5_IJlSB_lEEESJ_SK_NS4_8TiledMMAINS4_8MMA_AtomIJNS4_4SM904GMMA29MMA_64x64x8_F32TF32TF32_SS_TNILNSO_7ScaleInE1ELSQ_1EEEEEENS4_6LayoutINS5_IJNSA_ILi2EEESB_SB_EEENS5_IJSB_NSA_ILi0EEESW_EEEEENS5_IJNS4_10UnderscoreESZ_SZ_EEEEENS4_13SM90_TMA_LOADENS4_14ComposedLayoutINS4_7SwizzleILi3ELi4ELi3EEENS4_18smem_ptr_flag_bitsILi32EEENST_INS5_IJNSA_ILi8EEESH_EEENS5_IJSH_SB_EEEEEEEvNS4_8identityES12_S1C_vS1D_EENS_8epilogue10collective6detail29Sm90TmaWarpSpecializedAdapterINS1G_15DefaultEpilogueISJ_SK_SK_NS1F_6thread17LinearCombinationISJ_Li1EffLNS1K_9ScaleType4KindE0ELNS_15FloatRoundStyleE2ESJ_EENS1_15EpilogueDefaultEEEEEvvEEEEvNT_6ParamsE,"ax",@progbits
	.align	128
.text._ZN7cutlass13device_kernelINS_4gemm6kernel13GemmUniversalIN4cute5tupleIJiiiiEEENS1_10collective13CollectiveMmaINS1_34MainloopSm90TmaGmmaWarpSpecializedILi5ENS5_IJNS4_1CILi1EEESB_SB_EEENS1_35KernelTmaWarpSpecializedCooperativeEEENS5_IJNSA_ILi256EEENSA_ILi64EEENSA_ILi32EEEEEENS_10tfloat32_tENS5_IJlSB_lEEESJ_SK_NS4_8TiledMMAINS4_8MMA_AtomIJNS4_4SM904GMMA29MMA_64x64x8_F32TF32TF32_SS_TNILNSO_7ScaleInE1ELSQ_1EEEEEENS4_6LayoutINS5_IJNSA_ILi2EEESB_SB_EEENS5_IJSB_NSA_ILi0EEESW_EEEEENS5_IJNS4_10UnderscoreESZ_SZ_EEEEENS4_13SM90_TMA_LOADENS4_14ComposedLayoutINS4_7SwizzleILi3ELi4ELi3EEENS4_18smem_ptr_flag_bitsILi32EEENST_INS5_IJNSA_ILi8EEESH_EEENS5_IJSH_SB_EEEEEEEvNS4_8identityES12_S1C_vS1D_EENS_8epilogue10collective6detail29Sm90TmaWarpSpecializedAdapterINS1G_15DefaultEpilogueISJ_SK_SK_NS1F_6thread17LinearCombinationISJ_Li1EffLNS1K_9ScaleType4KindE0ELNS_15FloatRoundStyleE2ESJ_EENS1_15EpilogueDefaultEEEEEvvEEEEvNT_6ParamsE:
        .type           _ZN7cutlass13device_kernelINS_4gemm6kernel13GemmUniversalIN4cute5tupleIJiiiiEEENS1_10collective13CollectiveMmaINS1_34MainloopSm90TmaGmmaWarpSpecializedILi5ENS5_IJNS4_1CILi1EEESB_SB_EEENS1_35KernelTmaWarpSpecializedCooperativeEEENS5_IJNSA_ILi256EEENSA_ILi64EEENSA_ILi32EEEEEENS_10tfloat32_tENS5_IJlSB_lEEESJ_SK_NS4_8TiledMMAINS4_8MMA_AtomIJNS4_4SM904GMMA29MMA_64x64x8_F32TF32TF32_SS_TNILNSO_7ScaleInE1ELSQ_1EEEEEENS4_6LayoutINS5_IJNSA_ILi2EEESB_SB_EEENS5_IJSB_NSA_ILi0EEESW_EEEEENS5_IJNS4_10UnderscoreESZ_SZ_EEEEENS4_13SM90_TMA_LOADENS4_14ComposedLayoutINS4_7SwizzleILi3ELi4ELi3EEENS4_18smem_ptr_flag_bitsILi32EEENST_INS5_IJNSA_ILi8EEESH_EEENS5_IJSH_SB_EEEEEEEvNS4_8identityES12_S1C_vS1D_EENS_8epilogue10collective6detail29Sm90TmaWarpSpecializedAdapterINS1G_15DefaultEpilogueISJ_SK_SK_NS1F_6thread17LinearCombinationISJ_Li1EffLNS1K_9ScaleType4KindE0ELNS_15FloatRoundStyleE2ESJ_EENS1_15EpilogueDefaultEEEEEvvEEEEvNT_6ParamsE,@function
        .size           _ZN7cutlass13device_kernelINS_4gemm6kernel13GemmUniversalIN4cute5tupleIJiiiiEEENS1_10collective13CollectiveMmaINS1_34MainloopSm90TmaGmmaWarpSpecializedILi5ENS5_IJNS4_1CILi1EEESB_SB_EEENS1_35KernelTmaWarpSpecializedCooperativeEEENS5_IJNSA_ILi256EEENSA_ILi64EEENSA_ILi32EEEEEENS_10tfloat32_tENS5_IJlSB_lEEESJ_SK_NS4_8TiledMMAINS4_8MMA_AtomIJNS4_4SM904GMMA29MMA_64x64x8_F32TF32TF32_SS_TNILNSO_7ScaleInE1ELSQ_1EEEEEENS4_6LayoutINS5_IJNSA_ILi2EEESB_SB_EEENS5_IJSB_NSA_ILi0EEESW_EEEEENS5_IJNS4_10UnderscoreESZ_SZ_EEEEENS4_13SM90_TMA_LOADENS4_14ComposedLayoutINS4_7SwizzleILi3ELi4ELi3EEENS4_18smem_ptr_flag_bitsILi32EEENST_INS5_IJNSA_ILi8EEESH_EEENS5_IJSH_SB_EEEEEEEvNS4_8identityES12_S1C_vS1D_EENS_8epilogue10collective6detail29Sm90TmaWarpSpecializedAdapterINS1G_15DefaultEpilogueISJ_SK_SK_NS1F_6thread17LinearCombinationISJ_Li1EffLNS1K_9ScaleType4KindE0ELNS_15FloatRoundStyleE2ESJ_EENS1_15EpilogueDefaultEEEEEvvEEEEvNT_6ParamsE,(.L_x_194 - _ZN7cutlass13device_kernelINS_4gemm6kernel13GemmUniversalIN4cute5tupleIJiiiiEEENS1_10collective13CollectiveMmaINS1_34MainloopSm90TmaGmmaWarpSpecializedILi5ENS5_IJNS4_1CILi1EEESB_SB_EEENS1_35KernelTmaWarpSpecializedCooperativeEEENS5_IJNSA_ILi256EEENSA_ILi64EEENSA_ILi32EEEEEENS_10tfloat32_tENS5_IJlSB_lEEESJ_SK_NS4_8TiledMMAINS4_8MMA_AtomIJNS4_4SM904GMMA29MMA_64x64x8_F32TF32TF32_SS_TNILNSO_7ScaleInE1ELSQ_1EEEEEENS4_6LayoutINS5_IJNSA_ILi2EEESB_SB_EEENS5_IJSB_NSA_ILi0EEESW_EEEEENS5_IJNS4_10UnderscoreESZ_SZ_EEEEENS4_13SM90_TMA_LOADENS4_14ComposedLayoutINS4_7SwizzleILi3ELi4ELi3EEENS4_18smem_ptr_flag_bitsILi32EEENST_INS5_IJNSA_ILi8EEESH_EEENS5_IJSH_SB_EEEEEEEvNS4_8identityES12_S1C_vS1D_EENS_8epilogue10collective6detail29Sm90TmaWarpSpecializedAdapterINS1G_15DefaultEpilogueISJ_SK_SK_NS1F_6thread17LinearCombinationISJ_Li1EffLNS1K_9ScaleType4KindE0ELNS_15FloatRoundStyleE2ESJ_EENS1_15EpilogueDefaultEEEEEvvEEEEvNT_6ParamsE)
        .other          _ZN7cutlass13device_kernelINS_4gemm6kernel13GemmUniversalIN4cute5tupleIJiiiiEEENS1_10collective13CollectiveMmaINS1_34MainloopSm90TmaGmmaWarpSpecializedILi5ENS5_IJNS4_1CILi1EEESB_SB_EEENS1_35KernelTmaWarpSpecializedCooperativeEEENS5_IJNSA_ILi256EEENSA_ILi64EEENSA_ILi32EEEEEENS_10tfloat32_tENS5_IJlSB_lEEESJ_SK_NS4_8TiledMMAINS4_8MMA_AtomIJNS4_4SM904GMMA29MMA_64x64x8_F32TF32TF32_SS_TNILNSO_7ScaleInE1ELSQ_1EEEEEENS4_6LayoutINS5_IJNSA_ILi2EEESB_SB_EEENS5_IJSB_NSA_ILi0EEESW_EEEEENS5_IJNS4_10UnderscoreESZ_SZ_EEEEENS4_13SM90_TMA_LOADENS4_14ComposedLayoutINS4_7SwizzleILi3ELi4ELi3EEENS4_18smem_ptr_flag_bitsILi32EEENST_INS5_IJNSA_ILi8EEESH_EEENS5_IJSH_SB_EEEEEEEvNS4_8identityES12_S1C_vS1D_EENS_8epilogue10collective6detail29Sm90TmaWarpSpecializedAdapterINS1G_15DefaultEpilogueISJ_SK_SK_NS1F_6thread17LinearCombinationISJ_Li1EffLNS1K_9ScaleType4KindE0ELNS_15FloatRoundStyleE2ESJ_EENS1_15EpilogueDefaultEEEEEvvEEEEvNT_6ParamsE,@"STO_CUDA_ENTRY STV_DEFAULT"
_ZN7cutlass13device_kernelINS_4gemm6kernel13GemmUniversalIN4cute5tupleIJiiiiEEENS1_10collective13CollectiveMmaINS1_34MainloopSm90TmaGmmaWarpSpecializedILi5ENS5_IJNS4_1CILi1EEESB_SB_EEENS1_35KernelTmaWarpSpecializedCooperativeEEENS5_IJNSA_ILi256EEENSA_ILi64EEENSA_ILi32EEEEEENS_10tfloat32_tENS5_IJlSB_lEEESJ_SK_NS4_8TiledMMAINS4_8MMA_AtomIJNS4_4SM904GMMA29MMA_64x64x8_F32TF32TF32_SS_TNILNSO_7ScaleInE1ELSQ_1EEEEEENS4_6LayoutINS5_IJNSA_ILi2EEESB_SB_EEENS5_IJSB_NSA_ILi0EEESW_EEEEENS5_IJNS4_10UnderscoreESZ_SZ_EEEEENS4_13SM90_TMA_LOADENS4_14ComposedLayoutINS4_7SwizzleILi3ELi4ELi3EEENS4_18smem_ptr_flag_bitsILi32EEENST_INS5_IJNSA_ILi8EEESH_EEENS5_IJSH_SB_EEEEEEEvNS4_8identityES12_S1C_vS1D_EENS_8epilogue10collective6detail29Sm90TmaWarpSpecializedAdapterINS1G_15DefaultEpilogueISJ_SK_SK_NS1F_6thread17LinearCombinationISJ_Li1EffLNS1K_9ScaleType4KindE0ELNS_15FloatRoundStyleE2ESJ_EENS1_15EpilogueDefaultEEEEEvvEEEEvNT_6ParamsE:
[----:B------:R-:W0:Y:S01]  /*0000*/  LDC R1, c[0x0][0x28] ;  /* 0x00000a00ff017b82 */ /* 0x000e220000000800 */
[----:B------:R-:W1:Y:S01]  /*0010*/  S2R R18, SR_TID.X ;  /* 0x0000000000127919 */ /* 0x000e620000002100 */
[----:B------:R-:W-:Y:S01]  /*0020*/  ELECT P0, URZ, PT ;  /* 0x00000000003f782f */ /* 0x000fe20003800000 */
[----:B------:R-:W-:Y:S01]  /*0030*/  BSSY B0, `(.L_x_0) ;  /* 0x000000f000007945 */ /* 0x000fe20003800000 */
[--C-:B-1----:R-:W-:Y:S02]  /*0040*/  SHF.R.U32.HI R0, RZ, 0x5, R18.reuse ;  /* 0x00000005ff007819 */ /* 0x102fe40000011612 */
[----:B------:R-:W-:-:S03]  /*0050*/  SHF.R.U32.HI R22, RZ, 0x7, R18 ;  /* 0x00000007ff167819 */ /* 0x000fc60000011612 */
[----:B------:R-:W1:Y:S04]  /*0060*/  SHFL.IDX PT, R5, R0, RZ, 0x1f ;  /* 0x00001fff00057589 */ /* 0x000e6800000e0000 */
[----:B------:R2:W3:Y:S01]  /*0070*/  SHFL.IDX PT, R8, R22, RZ, 0x1f ;  /* 0x00001fff16087589 */ /* 0x0004e200000e0000 */
[----:B-1----:R-:W-:-:S13]  /*0080*/  ISETP.NE.OR P0, PT, R5, RZ, !P0 ;  /* 0x000000ff0500720c */ /* 0x002fda0004705670 */
[----:B0-23--:R-:W-:Y:S05]  /*0090*/  @P0 BRA `(.L_x_1) ;  /* 0x0000000000200947 */ /* 0x00dfea0003800000 */
[----:B------:R-:W-:Y:S02]  /*00a0*/  ULDC.64 UR4, c[0x0][0x198] ;  /* 0x0000660000047ab9 */ /* 0x000fe40000000a00 */
[----:B------:R-:W-:Y:S02]  /*00b0*/  UIADD3 UR6, UP0, UR4, 0xf0, URZ ;  /* 0x000000f004067890 */ /* 0x000fe4000ff1e03f */
[----:B------:R-:W-:Y:S02]  /*00c0*/  UIADD3 UR4, UP1, UR4, 0x1f0, URZ ;  /* 0x000001f004047890 */ /* 0x000fe4000ff3e03f */
[----:B------:R-:W-:Y:S02]  /*00d0*/  UIADD3.X UR7, URZ, UR5, URZ, UP0, !UPT ;  /* 0x000000053f077290 */ /* 0x000fe400087fe43f */
[----:B------:R-:W-:-:S07]  /*00e0*/  UIADD3.X UR5, URZ, UR5, URZ, UP1, !UPT ;  /* 0x000000053f057290 */ /* 0x000fce0008ffe43f */
[----:B------:R0:W-:Y:S02]  /*00f0*/  UTMACCTL.PF [UR6] ;  /* 0x00000000060079b9 */ /* 0x0001e40008040000 */
[----:B------:R0:W-:Y:S02]  /*0100*/  UTMACCTL.PF [UR4] ;  /* 0x00000000040079b9 */ /* 0x0001e40008040000 */
[----:B0-----:R-:W-:Y:S01]  /*0110*/  NOP ;  /* 0x0000000000007918 */ /* 0x001fe20000000000 */
.L_x_1:
[----:B------:R-:W-:Y:S05]  /*0120*/  BSYNC B0 ;  /* 0x0000000000007941 */ /* 0x000fea0003800000 */
.L_x_0:
[----:B------:R-:W0:Y:S02]  /*0130*/  SHFL.IDX PT, R2, R0, RZ, 0x1f ;  /* 0x00001fff00027589 */ /* 0x000e2400000e0000 */
[----:B0-----:R-:W-:-:S13]  /*0140*/  ISETP.NE.AND P0, PT, R2, RZ, PT ;  /* 0x000000ff0200720c */ /* 0x001fda0003f05270 */
[----:B------:R-:W-:Y:S05]  /*0150*/  @P0 BRA `(.L_x_2) ;  /* 0x0000000000600947 */ /* 0x000fea0003800000 */
[----:B------:R-:W0:Y:S01]  /*0160*/  S2UR UR8, SR_CgaCtaId ;  /* 0x00000000000879c3 */ /* 0x000e220000008800 */
[----:B------:R-:W-:Y:S01]  /*0170*/  UMOV UR4, 0x400 ;  /* 0x0000040000047882 */ /* 0x000fe20000000000 */
[----:B------:R-:W-:Y:S01]  /*0180*/  UMOV UR5, 0x1 ;  /* 0x0000000100057882 */ /* 0x000fe20000000000 */
[----:B------:R-:W-:Y:S01]  /*0190*/  UMOV UR6, 0x100 ;  /* 0x0000010000067882 */ /* 0x000fe20000000000 */
[----:B------:R-:W-:Y:S01]  /*01a0*/  ELECT P0, URZ, PT ;  /* 0x00000000003f782f */ /* 0x000fe20003800000 */
[----:B------:R-:W-:-:S04]  /*01b0*/  UIADD3 UR6, -UR6, 0x100000, URZ ;  /* 0x0010000006067890 */ /* 0x000fc8000fffe13f */
[----:B------:R-:W-:Y:S02]  /*01c0*/  USHF.L.U32 UR7, UR6, 0xb, URZ ;  /* 0x0000000b06077899 */ /* 0x000fe4000800063f */
[----:B------:R-:W-:Y:S02]  /*01d0*/  USHF.L.U32 UR6, UR6, 0x1, URZ ;  /* 0x0000000106067899 */ /* 0x000fe4000800063f */
[----:B0-----:R-:W-:Y:S02]  /*01e0*/  ULEA UR8, UR8, UR4, 0x18 ;  /* 0x0000000408087291 */ /* 0x001fe4000f8ec03f */
[----:B------:R-:W-:-:S04]  /*01f0*/  UIADD3 UR4, -UR5, 0x100000, URZ ;  /* 0x0010000005047890 */ /* 0x000fc8000fffe13f */
[----:B------:R-:W-:Y:S02]  /*0200*/  USHF.L.U32 UR5, UR4, 0xb, URZ ;  /* 0x0000000b04057899 */ /* 0x000fe4000800063f */
[----:B------:R-:W-:Y:S01]  /*0210*/  USHF.L.U32 UR4, UR4, 0x1, URZ ;  /* 0x0000000104047899 */ /* 0x000fe2000800063f */
[----:B------:R-:W0:Y:S11]  /*0220*/  FENCE.VIEW.ASYNC.S ;  /* 0x00000000000073c6 */ /* 0x000e360000000000 */
[----:B0-----:R0:W1:Y:S01]  /*0230*/  SYNCS.EXCH.64 URZ, [UR8], UR4 ;  /* 0x00000004083f75b2 */ /* 0x0010620008000100 */
[----:B------:R0:W2:Y:S01]  /*0240*/  SYNCS.EXCH.64 URZ, [UR8+0x28], UR6 ;  /* 0x00002806083f75b2 */ /* 0x0000a20008000100 */
[----:B------:R0:W3:Y:S01]  /*0250*/  SYNCS.EXCH.64 URZ, [UR8+0x8], UR4 ;  /* 0x00000804083f75b2 */ /* 0x0000e20008000100 */
[----:B------:R0:W4:Y:S01]  /*0260*/  SYNCS.EXCH.64 URZ, [UR8+0x30], UR6 ;  /* 0x00003006083f75b2 */ /* 0x0001220008000100 */
[----:B------:R0:W0:Y:S01]  /*0270*/  SYNCS.EXCH.64 URZ, [UR8+0x10], UR4 ;  /* 0x00001004083f75b2 */ /* 0x0000220008000100 */
[----:B------:R0:W0:Y:S01]  /*0280*/  SYNCS.EXCH.64 URZ, [UR8+0x38], UR6 ;  /* 0x00003806083f75b2 */ /* 0x0000220008000100 */
[----:B------:R0:W0:Y:S01]  /*0290*/  SYNCS.EXCH.64 URZ, [UR8+0x18], UR4 ;  /* 0x00001804083f75b2 */ /* 0x0000220008000100 */
[----:B------:R0:W0:Y:S01]  /*02a0*/  SYNCS.EXCH.64 URZ, [UR8+0x40], UR6 ;  /* 0x00004006083f75b2 */ /* 0x0000220008000100 */
[----:B------:R0:W0:Y:S01]  /*02b0*/  SYNCS.EXCH.64 URZ, [UR8+0x20], UR4 ;  /* 0x00002004083f75b2 */ /* 0x0000220008000100 */
[----:B------:R0:W0:Y:S01]  /*02c0*/  SYNCS.EXCH.64 URZ, [UR8+0x48], UR6 ;  /* 0x00004806083f75b2 */ /* 0x0000220008000100 */
[----:B------:R-:W-:Y:S01]  /*02d0*/  NOP ;  /* 0x0000000000007918 */ /* 0x000fe20000000000 */
.L_x_2:
[----:B------:R-:W5:Y:S01]  /*02e0*/  SHFL.IDX PT, R0, R0, RZ, 0x1f ;  /* 0x00001fff00007589 */ /* 0x000f6200000e0000 */
[----:B------:R-:W1:Y:S01]  /*02f0*/  LDC R2, c[0x0][0x65c] ;  /* 0x00019700ff027b82 */ /* 0x000e620000000800 */
[----:B------:R-:W-:Y:S02]  /*0300*/  ELECT P0, URZ, PT ;  /* 0x00000000003f782f */ /* 0x000fe40003800000 */
[----:B------:R-:W-:Y:S01]  /*0310*/  LOP3.LUT R6, R6, 0xfffff7ff, RZ, 0xc0, !PT ;  /* 0xfffff7ff06067812 */ /* 0x000fe200078ec0ff */
[----:B------:R-:W2:Y:S01]  /*0320*/  S2R R3, SR_CTAID.Y ;  /* 0x0000000000037919 */ /* 0x000ea20000002600 */
[----:B0-----:R-:W-:Y:S01]  /*0330*/  UMOV UR4, 0x20 ;  /* 0x0000002000047882 */ /* 0x001fe20000000000 */
[----:B------:R-:W-:Y:S01]  /*0340*/  ISETP.NE.AND P2, PT, R8, RZ, PT ;  /* 0x000000ff0800720c */ /* 0x000fe20003f45270 */
[----:B------:R-:W-:Y:S01]  /*0350*/  NOP ;  /* 0x0000000000007918 */ /* 0x000fe20000000000 */
[----:B------:R-:W0:Y:S01]  /*0360*/  S2R R4, SR_CTAID.X ;  /* 0x0000000000047919 */ /* 0x000e220000002500 */
[----:B------:R-:W-:Y:S01]  /*0370*/  NOP ;  /* 0x0000000000007918 */ /* 0x000fe20000000000 */
[----:B-----5:R-:W-:-:S02]  /*0380*/  ISETP.NE.OR P0, PT, R0, RZ, !P0 ;  /* 0x000000ff0000720c */ /* 0x020fc40004705670 */
[----:B-1----:R-:W-:-:S11]  /*0390*/  ISETP.NE.AND P3, PT, R2, 0x1, PT ;  /* 0x000000010200780c */ /* 0x002fd60003f65270 */
[----:B------:R-:W-:Y:S01]  /*03a0*/  VOTEU.ALL UP0, P0 ;  /* 0x00000000003f7886 */ /* 0x000fe20000000000 */
[----:B------:R-:W-:Y:S01]  /*03b0*/  VOTEU.ALL UP1, P0 ;  /* 0x00000000003f7886 */ /* 0x000fe20000020000 */
[----:B------:R-:W-:Y:S01]  /*03c0*/  @P3 LOP3.LUT R6, R6, 0x800, RZ, 0xfc, !PT ;  /* 0x0000080006063812 */ /* 0x000fe200078efcff */
[----:B------:R-:W0:Y:S01]  /*03d0*/  @P3 LDC R17, c[0x0][0x10] ;  /* 0x00000400ff113b82 */ /* 0x000e220000000800 */
[----:B------:R-:W-:Y:S01]  /*03e0*/  SHF.R.S32.HI R6, RZ, 0x1f, R5 ;  /* 0x0000001fff067819 */ /* 0x000fe20000011405 */
[----:B------:R-:W-:Y:S01]  /*03f0*/  @!UP0 UMOV UR6, 0x400 ;  /* 0x0000040000068882 */ /* 0x000fe20000000000 */
[----:B------:R-:W-:-:S04]  /*0400*/  @!UP0 UIADD3 UR4, -UR4, 0x100000, URZ ;  /* 0x0010000004048890 */ /* 0x000fc8000fffe13f */
[----:B------:R-:W-:Y:S02]  /*0410*/  @!UP0 USHF.L.U32 UR5, UR4, 0xb, URZ ;  /* 0x0000000b04058899 */ /* 0x000fe4000800063f */
[----:B------:R-:W-:Y:S01]  /*0420*/  @!UP0 USHF.L.U32 UR4, UR4, 0x1, URZ ;  /* 0x0000000104048899 */ /* 0x000fe2000800063f */
[----:B------:R-:W-:Y:S01]  /*0430*/  @P3 IMAD.MOV.U32 R7, RZ, RZ, RZ ;  /* 0x000000ffff073224 */ /* 0x000fe200078e00ff */
[----:B------:R-:W-:Y:S01]  /*0440*/  LEA.HI R6, R6, R5, RZ, 0x2 ;  /* 0x0000000506067211 */ /* 0x000fe200078f10ff */
[----:B------:R-:W-:Y:S01]  /*0450*/  @P3 IMAD.MOV.U32 R11, RZ, RZ, RZ ;  /* 0x000000ffff0b3224 */ /* 0x000fe200078e00ff */
[----:B------:R-:W1:Y:S02]  /*0460*/  @!UP0 S2UR UR7, SR_CgaCtaId ;  /* 0x00000000000789c3 */ /* 0x000e640000008800 */
[----:B------:R-:W-:Y:S01]  /*0470*/  LOP3.LUT R0, R6, 0xfffffffc, RZ, 0xc0, !PT ;  /* 0xfffffffc06007812 */ /* 0x000fe200078ec0ff */
[----:B--2---:R-:W-:-:S04]  /*0480*/  @P3 IMAD.MOV.U32 R6, RZ, RZ, R3 ;  /* 0x000000ffff063224 */ /* 0x004fc800078e0003 */
[----:B------:R-:W-:Y:S01]  /*0490*/  IMAD.IADD R0, R5, 0x1, -R0 ;  /* 0x0000000105007824 */ /* 0x000fe200078e0a00 */
[----:B------:R-:W2:Y:S01]  /*04a0*/  @!P3 LDC R9, c[0x0][0xc] ;  /* 0x00000300ff09bb82 */ /* 0x000ea20000000800 */
[----:B------:R-:W-:Y:S02]  /*04b0*/  IMAD.MOV.U32 R5, RZ, RZ, RZ ;  /* 0x000000ffff057224 */ /* 0x000fe400078e00ff */
[----:B0-----:R-:W-:-:S04]  /*04c0*/  @P3 IMAD.WIDE.U32 R16, R4, R17, R6 ;  /* 0x0000001104103225 */ /* 0x001fc800078e0006 */
[----:B------:R-:W-:Y:S01]  /*04d0*/  @P3 IMAD.IADD R17, R17, 0x1, R11 ;  /* 0x0000000111113824 */ /* 0x000fe200078e020b */
[----:B-1----:R-:W-:Y:S01]  /*04e0*/  @!UP0 ULEA UR6, UR7, UR6, 0x18 ;  /* 0x0000000607068291 */ /* 0x002fe2000f8ec03f */
[----:B------:R-:W-:Y:S01]  /*04f0*/  VOTEU.ALL UP0, P0 ;  /* 0x00000000003f7886 */ /* 0x000fe20000000000 */
[----:B------:R-:W-:-:S04]  /*0500*/  ISETP.NE.AND P0, PT, R0, 0x3, PT ;  /* 0x000000030000780c */ /* 0x000fc80003f05270 */
[----:B------:R-:W-:Y:S01]  /*0510*/  ISETP.EQ.OR P0, PT, R0, RZ, !P0 ;  /* 0x000000ff0000720c */ /* 0x000fe20004702670 */
[----:B--2---:R-:W-:-:S03]  /*0520*/  @!P3 IMAD.WIDE.U32 R6, R9, R3, R4 ;  /* 0x000000030906b225 */ /* 0x004fc600078e0004 */
[C---:B------:R-:W-:Y:S01]  /*0530*/  ISETP.EQ.AND P0, PT, R8.reuse, RZ, P0 ;  /* 0x000000ff0800720c */ /* 0x040fe20000702270 */
[----:B------:R-:W-:Y:S01]  /*0540*/  VIADD R8, R8, 0xffffffff ;  /* 0xffffffff08087836 */ /* 0x000fe20000000000 */
[----:B------:R-:W0:Y:S02]  /*0550*/  FENCE.VIEW.ASYNC.S ;  /* 0x00000000000073c6 */ /* 0x000e240000000000 */
[----:B0-----:R0:W3:Y:S01]  /*0560*/  @!UP0 SYNCS.EXCH.64 URZ, [UR6+0x60], UR4 ;  /* 0x00006004063f85b2 */ /* 0x0010e20008000100 */
[----:B------:R-:W-:Y:S01]  /*0570*/  @!P3 IMAD.MOV.U32 R16, RZ, RZ, R6 ;  /* 0x000000ffff10b224 */ /* 0x000fe200078e0006 */
[----:B------:R-:W-:Y:S01]  /*0580*/  SEL R19, RZ, 0x1, !P0 ;  /* 0x00000001ff137807 */ /* 0x000fe20004000000 */
[----:B------:R-:W-:Y:S01]  /*0590*/  @!P3 IMAD.MOV.U32 R17, RZ, RZ, R7 ;  /* 0x000000ffff11b224 */ /* 0x000fe200078e0007 */
[----:B------:R-:W-:-:S04]  /*05a0*/  ISETP.GE.U32.AND P1, PT, R8, 0x2, PT ;  /* 0x000000020800780c */ /* 0x000fc80003f26070 */
[----:B------:R-:W-:Y:S01]  /*05b0*/  SEL R19, R19, 0x2, P1 ;  /* 0x0000000213137807 */ /* 0x000fe20000800000 */
[----:B------:R0:W3:Y:S01]  /*05c0*/  @!UP1 SYNCS.EXCH.64 URZ, [UR6+0x68], UR4 ;  /* 0x00006804063f95b2 */ /* 0x0000e20008000100 */
[----:B------:R-:W-:Y:S01]  /*05d0*/  NOP ;  /* 0x0000000000007918 */ /* 0x000fe20000000000 */
[----:B---34-:R-:W-:Y:S06]  /*05e0*/  BAR.SYNC.DEFER_BLOCKING 0x0 ;  /* 0x0000000000007b1d */ /* 0x018fec0000010000 */
[----:B------:R-:W-:Y:S05]  /*05f0*/  @!P2 BRA `(.L_x_3) ;  /* 0x00000068006ca947 */ /* 0x000fea0003800000 */
[----:B------:R-:W-:-:S13]  /*0600*/  ISETP.GT.U32.AND P0, PT, R8, 0x1, PT ;  /* 0x000000010800780c */ /* 0x000fda0003f04070 */
[----:B0-----:R-:W-:Y:S05]  /*0610*/  @P0 EXIT ;  /* 0x000000000000094d */ /* 0x001fea0003800000 */
[----:B------:R-:W-:Y:S01]  /*0620*/  ULDC.64 UR4, c[0x0][0x650] ;  /* 0x0001940000047ab9 */ /* 0x000fe20000000a00 */
[----:B------:R-:W-:Y:S01]  /*0630*/  PRMT R0, RZ, 0x7610, R0 ;  /* 0x00007610ff007816 */ /* 0x000fe20000000000 */
[----:B------:R-:W-:Y:S01]  /*0640*/  IMAD.MOV.U32 R100, RZ, RZ, -0x1 ;  /* 0xffffffffff647424 */ /* 0x000fe200078e00ff */
[----:B------:R-:W-:Y:S01]  /*0650*/  ISETP.GE.U32.AND P0, PT, R16, UR4, PT ;  /* 0x0000000410007c0c */ /* 0x000fe2000bf06070 */
[----:B------:R-:W-:Y:S02]  /*0660*/  IMAD.MOV.U32 R90, RZ, RZ, -0x1 ;  /* 0xffffffffff5a7424 */ /* 0x000fe400078e00ff */
[----:B------:R-:W-:Y:S01]  /*0670*/  IMAD.MOV.U32 R23, RZ, RZ, -0x1 ;  /* 0xffffffffff177424 */ /* 0x000fe200078e00ff */
[----:B------:R-:W-:-:S13]  /*0680*/  ISETP.GE.U32.AND.EX P0, PT, R17, UR5, PT, P0 ;  /* 0x0000000511007c0c */ /* 0x000fda000bf06100 */
[----:B------:R-:W-:Y:S05]  /*0690*/  @P0 BRA `(.L_x_4) ;  /* 0x0000000400540947 */ /* 0x000fea0003800000 */
[----:B------:R-:W0:Y:S01]  /*06a0*/  LDC.64 R14, c[0x0][0x628] ;  /* 0x00018a00ff0e7b82 */ /* 0x000e220000000a00 */
[----:B------:R-:W-:Y:S02]  /*06b0*/  IMAD.MOV.U32 R6, RZ, RZ, R16 ;  /* 0x000000ffff067224 */ /* 0x000fe400078e0010 */
[----:B------:R-:W-:-:S05]  /*06c0*/  IMAD.MOV.U32 R7, RZ, RZ, R17 ;  /* 0x000000ffff077224 */ /* 0x000fca00078e0011 */
[----:B------:R-:W1:Y:S08]  /*06d0*/  LDC R0, c[0x0][0x630] ;  /* 0x00018c00ff007b82 */ /* 0x000e700000000800 */
[----:B------:R-:W2:Y:S01]  /*06e0*/  LDC.64 R20, c[0x0][0x620] ;  /* 0x00018800ff147b82 */ /* 0x000ea20000000a00 */
[----:B0-----:R-:W-:-:S04]  /*06f0*/  ISETP.NE.U32.AND P0, PT, R14, RZ, PT ;  /* 0x000000ff0e00720c */ /* 0x001fc80003f05070 */
[----:B------:R-:W-:-:S13]  /*0700*/  ISETP.NE.AND.EX P0, PT, R15, RZ, PT, P0 ;  /* 0x000000ff0f00720c */ /* 0x000fda0003f05300 */
[----:B-12---:R-:W-:Y:S05]  /*0710*/  @!P0 BRA `(.L_x_5) ;  /* 0x0000000000288947 */ /* 0x006fea0003800000 */
[----:B------:R-:W0:Y:S02]  /*0720*/  LDC R11, c[0x0][0x634] ;  /* 0x00018d00ff0b7b82 */ /* 0x000e240000000800 */
[----:B0-----:R-:W-:-:S05]  /*0730*/  IADD3 R11, P0, R16, R11, RZ ;  /* 0x0000000b100b7210 */ /* 0x001fca0007f1e0ff */
[----:B------:R-:W-:-:S04]  /*0740*/  IMAD.X R13, RZ, RZ, R17, P0 ;  /* 0x000000ffff0d7224 */ /* 0x000fc800000e0611 */
[----:B------:R-:W-:-:S04]  /*0750*/  IMAD.WIDE.U32 R6, R13, R14, RZ ;  /* 0x0000000e0d067225 */ /* 0x000fc800078e00ff */
[----:B------:R-:W-:-:S04]  /*0760*/  IMAD.WIDE.U32 R8, P0, R11, R15, R6 ;  /* 0x0000000f0b087225 */ /* 0x000fc80007800006 */
[----:B------:R-:W-:-:S04]  /*0770*/  IMAD.WIDE.U32 R6, R11, R14, RZ ;  /* 0x0000000e0b067225 */ /* 0x000fc800078e00ff */
[----:B------:R-:W-:Y:S01]  /*0780*/  IMAD.X R11, RZ, RZ, RZ, P0 ;  /* 0x000000ffff0b7224 */ /* 0x000fe200000e06ff */
[----:B------:R-:W-:Y:S01]  /*0790*/  IADD3 RZ, P0, R7, R8, RZ ;  /* 0x0000000807ff7210 */ /* 0x000fe20007f1e0ff */
[----:B------:R-:W-:-:S04]  /*07a0*/  IMAD.MOV.U32 R10, RZ, RZ, R9 ;  /* 0x000000ffff0a7224 */ /* 0x000fc800078e0009 */
[----:B------:R-:W-:-:S08]  /*07b0*/  IMAD.WIDE.U32.X R6, R13, R15, R10, P0 ;  /* 0x0000000f0d067225 */ /* 0x000fd000000e040a */
.L_x_5:
[-CC-:B------:R-:W-:Y:S01]  /*07c0*/  SHF.R.U64 R23, R6, R0.reuse, R7.reuse ;  /* 0x0000000006177219 */ /* 0x180fe20000001207 */
[----:B------:R-:W0:Y:S01]  /*07d0*/  LDC R10, c[0x0][0x618] ;  /* 0x00018600ff0a7b82 */ /* 0x000e220000000800 */
[----:B------:R-:W-:Y:S01]  /*07e0*/  SHF.R.U32.HI R5, RZ, R0, R7 ;  /* 0x00000000ff057219 */ /* 0x000fe20000011607 */
[----:B------:R-:W-:Y:S01]  /*07f0*/  ULDC UR4, c[0x0][0x150] ;  /* 0x0000540000047ab9 */ /* 0x000fe20000000800 */
[----:B------:R-:W-:Y:S02]  /*0800*/  IADD3 R9, P0, RZ, -R23, RZ ;  /* 0x80000017ff097210 */ /* 0x000fe40007f1e0ff */
[----:B------:R-:W-:-:S03]  /*0810*/  I2FP.F32.U32 R0, R4 ;  /* 0x0000000400007245 */ /* 0x000fc60000201000 */
[----:B------:R-:W1:Y:S01]  /*0820*/  LDC.64 R28, c[0x0][0x640] ;  /* 0x00019000ff1c7b82 */ /* 0x000e620000000a00 */
[----:B------:R-:W-:Y:S02]  /*0830*/  IMAD.X R11, RZ, RZ, ~R5, P0 ;  /* 0x000000ffff0b7224 */ /* 0x000fe400000e0e05 */
[----:B------:R-:W-:Y:S01]  /*0840*/  FMUL R0, R0, UR4 ;  /* 0x0000000400007c20 */ /* 0x000fe20008400000 */
[----:B------:R-:W-:Y:S01]  /*0850*/  IMAD.WIDE.U32 R6, R9, R20, R16 ;  /* 0x0000001409067225 */ /* 0x000fe200078e0010 */
[----:B------:R-:W-:-:S03]  /*0860*/  ULDC UR4, c[0x0][0x154] ;  /* 0x0000550000047ab9 */ /* 0x000fc60000000800 */
[----:B------:R-:W-:Y:S01]  /*0870*/  IMAD R8, R11, R20, RZ ;  /* 0x000000140b087224 */ /* 0x000fe200078e02ff */
[----:B------:R-:W2:Y:S01]  /*0880*/  LDC R5, c[0x0][0x144] ;  /* 0x00005100ff057b82 */ /* 0x000ea20000000800 */
[----:B------:R-:W3:Y:S02]  /*0890*/  F2I.U32.TRUNC.NTZ R0, R0 ;  /* 0x0000000000007305 */ /* 0x000ee4000020f000 */
[----:B------:R-:W-:-:S04]  /*08a0*/  IMAD R9, R9, R21, R8 ;  /* 0x0000001509097224 */ /* 0x000fc800078e0208 */
[----:B------:R-:W-:Y:S01]  /*08b0*/  IMAD.IADD R7, R7, 0x1, R9 ;  /* 0x0000000107077824 */ /* 0x000fe200078e0209 */
[----:B------:R-:W4:Y:S01]  /*08c0*/  LDC R12, c[0x0][0x608] ;  /* 0x00018200ff0c7b82 */ /* 0x000f220000000800 */
[----:B------:R-:W-:-:S03]  /*08d0*/  IMAD.MOV.U32 R9, RZ, RZ, -0x1 ;  /* 0xffffffffff097424 */ /* 0x000fc600078e00ff */
[-CC-:B0-----:R-:W-:Y:S02]  /*08e0*/  SHF.R.U64 R20, R6, R10.reuse, R7.reuse ;  /* 0x0000000a06147219 */ /* 0x181fe40000001207 */
[----:B------:R-:W-:Y:S02]  /*08f0*/  I2FP.F32.U32 R6, R3 ;  /* 0x0000000300067245 */ /* 0x000fe40000201000 */
[----:B------:R-:W0:Y:S01]  /*0900*/  LDC R26, c[0x0][0x658] ;  /* 0x00019600ff1a7b82 */ /* 0x000e220000000800 */
[----:B-1----:R-:W-:Y:S01]  /*0910*/  ISETP.NE.U32.AND P0, PT, R28, RZ, PT ;  /* 0x000000ff1c00720c */ /* 0x002fe20003f05070 */
[----:B---3--:R-:W-:Y:S01]  /*0920*/  IMAD.MOV R8, RZ, RZ, -R0 ;  /* 0x000000ffff087224 */ /* 0x008fe200078e0a00 */
[----:B------:R-:W-:Y:S01]  /*0930*/  SHF.R.U32.HI R7, RZ, R10, R7 ;  /* 0x0000000aff077219 */ /* 0x000fe20000011607 */
[----:B------:R-:W-:Y:S01]  /*0940*/  FMUL R6, R6, UR4 ;  /* 0x0000000406067c20 */ /* 0x000fe20008400000 */
[----:B------:R-:W-:-:S03]  /*0950*/  ISETP.NE.AND.EX P0, PT, R29, RZ, PT, P0 ;  /* 0x000000ff1d00720c */ /* 0x000fc60003f05300 */
[----:B------:R-:W1:Y:S01]  /*0960*/  LDC R14, c[0x0][0x148] ;  /* 0x00005200ff0e7b82 */ /* 0x000e620000000800 */
[----:B--2---:R-:W-:-:S07]  /*0970*/  IMAD R0, R5, R8, R4 ;  /* 0x0000000805007224 */ /* 0x004fce00078e0204 */
[----:B------:R-:W2:Y:S01]  /*0980*/  LDC R24, c[0x0][0x600] ;  /* 0x00018000ff187b82 */ /* 0x000ea20000000800 */
[-CC-:B----4-:R-:W-:Y:S02]  /*0990*/  SHF.R.U64 R30, R20, R12.reuse, R7.reuse ;  /* 0x0000000c141e7219 */ /* 0x190fe40000001207 */
[----:B------:R-:W-:Y:S01]  /*09a0*/  SHF.R.U32.HI R5, RZ, R12, R7 ;  /* 0x0000000cff057219 */ /* 0x000fe20000011607 */
[----:B------:R-:W-:Y:S01]  /*09b0*/  IMAD.MOV.U32 R7, RZ, RZ, 0x1 ;  /* 0x00000001ff077424 */ /* 0x000fe200078e00ff */
[----:B------:R3:W4:Y:S03]  /*09c0*/  F2I.U32.TRUNC.NTZ R12, R6 ;  /* 0x00000006000c7305 */ /* 0x000726000020f000 */
[----:B------:R-:W1:Y:S01]  /*09d0*/  LDC R15, c[0x0][0x648] ;  /* 0x00019200ff0f7b82 */ /* 0x000e620000000800 */
[-C--:B0-----:R-:W-:Y:S02]  /*09e0*/  SHF.L.U32 R4, R9, R26.reuse, RZ ;  /* 0x0000001a09047219 */ /* 0x081fe400000006ff */
[----:B------:R-:W-:-:S02]  /*09f0*/  SHF.R.U64 R32, R30, R26, R5 ;  /* 0x0000001a1e207219 */ /* 0x000fc40000001205 */
[----:B------:R-:W-:Y:S02]  /*0a00*/  LOP3.LUT R11, RZ, R4, RZ, 0x33, !PT ;  /* 0x00000004ff0b7212 */ /* 0x000fe400078e33ff */
[-C--:B------:R-:W-:Y:S01]  /*0a10*/  SHF.R.U32.HI R5, RZ, R26.reuse, R5 ;  /* 0x0000001aff057219 */ /* 0x080fe20000011605 */
[----:B------:R-:W0:Y:S01]  /*0a20*/  LDC R21, c[0x0][0x638] ;  /* 0x00018e00ff157b82 */ /* 0x000e220000000800 */
[----:B------:R-:W-:Y:S01]  /*0a30*/  SHF.L.U32 R10, R7, R26, RZ ;  /* 0x0000001a070a7219 */ /* 0x000fe200000006ff */
[----:B------:R-:W-:-:S06]  /*0a40*/  IMAD.MOV.U32 R4, RZ, RZ, R32 ;  /* 0x000000ffff047224 */ /* 0x000fcc00078e0020 */
[----:B------:R-:W0:Y:S01]  /*0a50*/  LDC R100, c[0x0][0x610] ;  /* 0x00018400ff647b82 */ /* 0x000e220000000800 */
[----:B---34-:R-:W-:Y:S05]  /*0a60*/  @!P0 BRA `(.L_x_6) ;  /* 0x0000000000288947 */ /* 0x018fea0003800000 */
[----:B------:R-:W3:Y:S02]  /*0a70*/  LDC R9, c[0x0][0x64c] ;  /* 0x00019300ff097b82 */ /* 0x000ee40000000800 */
[----:B---3--:R-:W-:-:S05]  /*0a80*/  IADD3 R9, P0, R32, R9, RZ ;  /* 0x0000000920097210 */ /* 0x008fca0007f1e0ff */
        /* <DEDUP_REMOVED lines=8> */
.L_x_6:
[----:B-1----:R-:W-:Y:S01]  /*0b10*/  SHF.R.U64 R4, R4, R15, R5 ;  /* 0x0000000f04047219 */ /* 0x002fe20000001205 */
[----:B--2---:R-:W-:Y:S01]  /*0b20*/  VIADD R5, R24, 0xffffffff ;  /* 0xffffffff18057836 */ /* 0x004fe20000000000 */
[----:B------:R-:W-:Y:S01]  /*0b30*/  LOP3.LUT R11, R30, R11, RZ, 0xc0, !PT ;  /* 0x0000000b1e0b7212 */ /* 0x000fe200078ec0ff */
[----:B------:R-:W-:Y:S02]  /*0b40*/  IMAD.MOV R12, RZ, RZ, -R12 ;  /* 0x000000ffff0c7224 */ /* 0x000fe400078e0a0c */
[----:B------:R-:W-:Y:S01]  /*0b50*/  IMAD.MOV R6, RZ, RZ, -R4 ;  /* 0x000000ffff067224 */ /* 0x000fe200078e0a04 */
[----:B------:R-:W-:Y:S01]  /*0b60*/  LOP3.LUT R5, R20, R5, RZ, 0xc0, !PT ;  /* 0x0000000514057212 */ /* 0x000fe200078ec0ff */
[----:B------:R-:W-:Y:S02]  /*0b70*/  @P3 IMAD R0, R14, R12, R3 ;  /* 0x0000000c0e003224 */ /* 0x000fe400078e0203 */
[----:B------:R-:W-:Y:S02]  /*0b80*/  IMAD R11, R10, R4, R11 ;  /* 0x000000040a0b7224 */ /* 0x000fe400078e020b */
[----:B0-----:R-:W-:-:S02]  /*0b90*/  IMAD R3, R6, R21, R32 ;  /* 0x0000001506037224 */ /* 0x001fc400078e0220 */
[----:B------:R-:W-:Y:S02]  /*0ba0*/  IMAD R100, R11, R100, R0 ;  /* 0x000000640b647224 */ /* 0x000fe400078e0200 */
[----:B------:R-:W-:Y:S02]  /*0bb0*/  IMAD R3, R3, R24, R5 ;  /* 0x0000001803037224 */ /* 0x000fe400078e0205 */
[----:B------:R-:W-:-:S03]  /*0bc0*/  IMAD.MOV.U32 R0, RZ, RZ, 0x1 ;  /* 0x00000001ff007424 */ /* 0x000fc600078e00ff */
[----:B------:R-:W-:Y:S02]  /*0bd0*/  SEL R90, R3, R100, !P3 ;  /* 0x00000064035a7207 */ /* 0x000fe40005800000 */
[----:B------:R-:W-:-:S07]  /*0be0*/  SEL R100, R100, R3, !P3 ;  /* 0x0000000364647207 */ /* 0x000fce0005800000 */
.L_x_4:
[----:B------:R-:W-:-:S08]  /*0bf0*/  NOP ;  /* 0x0000000000007918 */ /* 0x000fd00000000000 */
[----:B------:R-:W0:Y:S02]  /*0c00*/  USETMAXREG.TRY_ALLOC.CTAPOOL UP0, 0xe8 ;  /* 0x000000e8000079c8 */ /* 0x000e240008000600 */
[----:B0-----:R-:W-:-:S13]  /*0c10*/  PLOP3.LUT P0, PT, PT, PT, UP0, 0x80, 0x0 ;  /* 0x000000000000781c */ /* 0x001fda0003f0f008 */
[----:B------:R-:W-:Y:S05]  /*0c20*/  @!P0 BRA `(.L_x_4) ;  /* 0xfffffffc00f08947 */ /* 0x000fea000383ffff */
[----:B------:R-:W-:Y:S01]  /*0c30*/  ULDC.64 UR4, c[0x0][0x598] ;  /* 0x0001660000047ab9 */ /* 0x000fe20000000a00 */
[----:B------:R-:W-:Y:S01]  /*0c40*/  ULDC.64 UR36, c[0x0][0x208] ;  /* 0x0000820000247ab9 */ /* 0x000fe20000000a00 */
[----:B------:R-:W-:-:S04]  /*0c50*/  ISETP.NE.U32.AND P0, PT, RZ, UR4, PT ;  /* 0x00000004ff007c0c */ /* 0x000fc8000bf05070 */
[----:B------:R-:W-:-:S13]  /*0c60*/  ISETP.NE.AND.EX P0, PT, RZ, UR5, PT, P0 ;  /* 0x00000005ff007c0c */ /* 0x000fda000bf05300 */
[----:B------:R-:W-:Y:S05]  /*0c70*/  @!P0 BRA `(.L_x_7) ;  /* 0x00000000001c8947 */ /* 0x000fea0003800000 */
[----:B------:R-:W0:Y:S02]  /*0c80*/  LDC.64 R4, c[0x0][0x598] ;  /* 0x00016600ff047b82 */ /* 0x000e240000000a00 */
[----:B0-----:R-:W2:Y:S02]  /*0c90*/  LDG.E.64 R4, desc[UR36][R4.64] ;  /* 0x0000002404047981 */ /* 0x001ea4000c1e1b00 */
[----:B--2---:R-:W-:-:S04]  /*0ca0*/  ISETP.NE.U32.AND P0, PT, R4, RZ, PT ;  /* 0x000000ff0400720c */ /* 0x004fc80003f05070 */
[----:B------:R-:W-:-:S13]  /*0cb0*/  ISETP.NE.AND.EX P0, PT, R5, RZ, PT, P0 ;  /* 0x000000ff0500720c */ /* 0x000fda0003f05300 */
[----:B------:R-:W-:Y:S05]  /*0cc0*/  @!P0 BRA `(.L_x_7) ;  /* 0x0000000000088947 */ /* 0x000fea0003800000 */
[----:B------:R0:W5:Y:S01]  /*0cd0*/  LD.E R88, desc[UR36][R4.64] ;  /* 0x0000002404587980 */ /* 0x000162000c101900 */
[----:B------:R-:W-:Y:S05]  /*0ce0*/  BRA `(.L_x_8) ;  /* 0x0000000000247947 */ /* 0x000fea0003800000 */
.L_x_7:
[----:B------:R-:W-:Y:S02]  /*0cf0*/  ULDC.64 UR4, c[0x0][0x588] ;  /* 0x0001620000047ab9 */ /* 0x000fe40000000a00 */
[----:B------:R-:W-:-:S04]  /*0d00*/  ISETP.NE.U32.AND P0, PT, RZ, UR4, PT ;  /* 0x00000004ff007c0c */ /* 0x000fc8000bf05070 */
[----:B------:R-:W-:-:S13]  /*0d10*/  ISETP.NE.AND.EX P0, PT, RZ, UR5, PT, P0 ;  /* 0x00000005ff007c0c */ /* 0x000fda000bf05300 */
[----:B------:R-:W-:Y:S05]  /*0d20*/  @!P0 BRA `(.L_x_9) ;  /* 0x00000000000c8947 */ /* 0x000fea0003800000 */
[----:B------:R-:W0:Y:S02]  /*0d30*/  LDC.64 R88, c[0x0][0x588] ;  /* 0x00016200ff587b82 */ /* 0x000e240000000a00 */
[----:B0-----:R1:W5:Y:S01]  /*0d40*/  LDG.E R88, desc[UR36][R88.64] ;  /* 0x0000002458587981 */ /* 0x001362000c1e1900 */
[----:B------:R-:W-:Y:S05]  /*0d50*/  BRA `(.L_x_8) ;  /* 0x0000000000087947 */ /* 0x000fea0003800000 */
.L_x_9:
[----:B------:R-:W-:Y:S02]  /*0d60*/  ULDC UR4, c[0x0][0x580] ;  /* 0x0001600000047ab9 */ /* 0x000fe40000000800 */
[----:B------:R-:W-:-:S07]  /*0d70*/  IMAD.U32 R88, RZ, RZ, UR4 ;  /* 0x00000004ff587e24 */ /* 0x000fce000f8e00ff */
.L_x_8:
[----:B------:R-:W-:Y:S02]  /*0d80*/  ULDC.64 UR4, c[0x0][0x5a0] ;  /* 0x0001680000047ab9 */ /* 0x000fe40000000a00 */
[----:B------:R-:W-:-:S04]  /*0d90*/  ISETP.NE.U32.AND P0, PT, RZ, UR4, PT ;  /* 0x00000004ff007c0c */ /* 0x000fc8000bf05070 */
[----:B------:R-:W-:-:S13]  /*0da0*/  ISETP.NE.AND.EX P0, PT, RZ, UR5, PT, P0 ;  /* 0x00000005ff007c0c */ /* 0x000fda000bf05300 */
[----:B------:R-:W-:Y:S05]  /*0db0*/  @!P0 BRA `(.L_x_10) ;  /* 0x00000000001c8947 */ /* 0x000fea0003800000 */
[----:B0-----:R-:W0:Y:S02]  /*0dc0*/  LDC.64 R4, c[0x0][0x5a0] ;  /* 0x00016800ff047b82 */ /* 0x001e240000000a00 */
[----:B0-----:R-:W2:Y:S02]  /*0dd0*/  LDG.E.64 R4, desc[UR36][R4.64] ;  /* 0x0000002404047981 */ /* 0x001ea4000c1e1b00 */
[----:B--2---:R-:W-:-:S04]  /*0de0*/  ISETP.NE.U32.AND P0, PT, R4, RZ, PT ;  /* 0x000000ff0400720c */ /* 0x004fc80003f05070 */
[----:B------:R-:W-:-:S13]  /*0df0*/  ISETP.NE.AND.EX P0, PT, R5, RZ, PT, P0 ;  /* 0x000000ff0500720c */ /* 0x000fda0003f05300 */
[----:B------:R-:W-:Y:S05]  /*0e00*/  @!P0 BRA `(.L_x_10) ;  /* 0x0000000000088947 */ /* 0x000fea0003800000 */
[----:B-1----:R0:W5:Y:S01]  /*0e10*/  LD.E R89, desc[UR36][R4.64] ;  /* 0x0000002404597980 */ /* 0x002162000c101900 */
[----:B------:R-:W-:Y:S05]  /*0e20*/  BRA `(.L_x_11) ;  /* 0x0000000000247947 */ /* 0x000fea0003800000 */
.L_x_10:
[----:B------:R-:W-:Y:S02]  /*0e30*/  ULDC.64 UR4, c[0x0][0x590] ;  /* 0x0001640000047ab9 */ /* 0x000fe40000000a00 */
[----:B------:R-:W-:-:S04]  /*0e40*/  ISETP.NE.U32.AND P0, PT, RZ, UR4, PT ;  /* 0x00000004ff007c0c */ /* 0x000fc8000bf05070 */
[----:B------:R-:W-:-:S13]  /*0e50*/  ISETP.NE.AND.EX P0, PT, RZ, UR5, PT, P0 ;  /* 0x00000005ff007c0c */ /* 0x000fda000bf05300 */
[----:B------:R-:W-:Y:S05]  /*0e60*/  @!P0 BRA `(.L_x_12) ;  /* 0x00000000000c8947 */ /* 0x000fea0003800000 */
[----:B0-----:R-:W1:Y:S02]  /*0e70*/  LDC.64 R4, c[0x0][0x590] ;  /* 0x00016400ff047b82 */ /* 0x001e640000000a00 */
[----:B-1----:R1:W5:Y:S01]  /*0e80*/  LDG.E R89, desc[UR36][R4.64] ;  /* 0x0000002404597981 */ /* 0x002362000c1e1900 */
[----:B------:R-:W-:Y:S05]  /*0e90*/  BRA `(.L_x_11) ;  /* 0x0000000000087947 */ /* 0x000fea0003800000 */
.L_x_12:
[----:B------:R-:W-:Y:S02]  /*0ea0*/  ULDC UR4, c[0x0][0x584] ;  /* 0x0001610000047ab9 */ /* 0x000fe40000000800 */
[----:B-1----:R-:W-:-:S07]  /*0eb0*/  IMAD.U32 R89, RZ, RZ, UR4 ;  /* 0x00000004ff597e24 */ /* 0x002fce000f8e00ff */
.L_x_11:
[----:B------:R-:W-:-:S13]  /*0ec0*/  LOP3.LUT P0, RZ, R0, 0xff, RZ, 0xc0, !PT ;  /* 0x000000ff00ff7812 */ /* 0x000fda000780c0ff */
[----:B------:R-:W-:Y:S05]  /*0ed0*/  @!P0 EXIT ;  /* 0x000000000000894d */ /* 0x000fea0003800000 */
[----:B------:R-:W-:Y:S01]  /*0ee0*/  ULDC UR4, c[0x0][0x28c] ;  /* 0x0000a30000047ab9 */ /* 0x000fe20000000800 */
[----:B------:R-:W-:Y:S01]  /*0ef0*/  LOP3.LUT R104, R19, 0x1, RZ, 0xfc, !PT ;  /* 0x0000000113687812 */ /* 0x000fe200078efcff */
[----:B------:R-:W-:Y:S01]  /*0f00*/  UIADD3 UR4, UR4, 0x1f, URZ ;  /* 0x0000001f04047890 */ /* 0x000fe2000fffe03f */
[----:B------:R-:W-:Y:S01]  /*0f10*/  UMOV UR38, URZ ;  /* 0x0000003f00267c82 */ /* 0x000fe20008000000 */
[----:B------:R-:W-:Y:S02]  /*0f20*/  UMOV UR39, URZ ;  /* 0x0000003f00277c82 */ /* 0x000fe40008000000 */
[----:B------:R-:W-:-:S04]  /*0f30*/  USHF.R.S32.HI UR5, URZ, 0x1f, UR4 ;  /* 0x0000001f3f057899 */ /* 0x000fc80008011404 */
[----:B------:R-:W-:-:S04]  /*0f40*/  ULEA.HI UR5, UR5, UR4, URZ, 0x5 ;  /* 0x0000000405057291 */ /* 0x000fc8000f8f283f */
[----:B------:R-:W-:-:S12]  /*0f50*/  USHF.R.S32.HI UR40, URZ, 0x5, UR5 ;  /* 0x000000053f287899 */ /* 0x000fd80008011405 */
.L_x_156:
[----:B------:R-:W-:Y:S01]  /*0f60*/  LOP3.LUT R0, R18, 0x80, RZ, 0xc0, !PT ;  /* 0x0000008012007812 */ /* 0x000fe200078ec0ff */
[----:B------:R-:W2:Y:S01]  /*0f70*/  S2UR UR7, SR_CgaCtaId ;  /* 0x00000000000779c3 */ /* 0x000ea20000008800 */
[----:B------:R-:W-:Y:S02]  /*0f80*/  UMOV UR6, 0x400 ;  /* 0x0000040000067882 */ /* 0x000fe40000000000 */
[----:B------:R-:W-:-:S06]  /*0f90*/  SHF.R.U32.HI R0, RZ, 0x7, R0 ;  /* 0x00000007ff007819 */ /* 0x000fcc0000011600 */
[----:B---3--:R-:W3:Y:S01]  /*0fa0*/  SHFL.IDX PT, R0, R0, RZ, 0x1f ;  /* 0x00001fff00007589 */ /* 0x008ee200000e0000 */
[----:B--2---:R-:W-:Y:S01]  /*0fb0*/  ULEA UR42, UR7, UR6, 0x18 ;  /* 0x00000006072a7291 */ /* 0x004fe2000f8ec03f */
[----:B---3--:R-:W-:-:S13]  /*0fc0*/  R2UR UR4, R0 ;  /* 0x00000000000472ca */ /* 0x008fda00000e0000 */
[----:B------:R-:W-:-:S04]  /*0fd0*/  ULEA.HI UR5, UR4, UR4, URZ, 0x1 ;  /* 0x0000000404057291 */ /* 0x000fc8000f8f083f */
[----:B------:R-:W-:-:S04]  /*0fe0*/  ULOP3.LUT UR5, UR5, 0x7fffe, URZ, 0xc0, !UPT ;  /* 0x0007fffe05057892 */ /* 0x000fc8000f8ec03f */
[----:B------:R-:W-:-:S03]  /*0ff0*/  UIADD3 UR5, UR4, -UR5, URZ ;  /* 0x8000000504057290 */ /* 0x000fc6000fffe03f */
[----:B------:R-:W-:Y:S01]  /*1000*/  ULDC UR4, c[0x0][0x28c] ;  /* 0x0000a30000047ab9 */ /* 0x000fe20000000800 */
[----:B------:R-:W-:Y:S01]  /*1010*/  ULEA UR5, UR5, UR42, 0xd ;  /* 0x0000002a05057291 */ /* 0x000fe2000f8e683f */
[----:B------:R-:W-:-:S03]  /*1020*/  ISETP.LT.AND P0, PT, RZ, UR4, PT ;  /* 0x00000004ff007c0c */ /* 0x000fc6000bf01270 */
[----:B------:R-:W-:-:S04]  /*1030*/  UIADD3 UR5, UR5, 0x100, URZ ;  /* 0x0000010005057890 */ /* 0x000fc8000fffe03f */
[----:B------:R-:W-:-:S04]  /*1040*/  USHF.R.U32.HI UR5, URZ, 0x4, UR5 ;  /* 0x000000043f057899 */ /* 0x000fc80008011605 */
[----:B------:R-:W-:Y:S02]  /*1050*/  ULOP3.LUT UR41, UR5, 0x3fff, URZ, 0xc0, !UPT ;  /* 0x00003fff05297892 */ /* 0x000fe4000f8ec03f */
[----:B01--4-:R-:W-:Y:S10]  /*1060*/  @P0 BRA `(.L_x_13) ;  /* 0x0000000000400947 */ /* 0x013ff40003800000 */
[----:B------:R-:W-:Y:S01]  /*1070*/  MOV R0, 0x0 ;  /* 0x0000000000007802 */ /* 0x000fe20000000f00 */
[----:B------:R-:W-:Y:S01]  /*1080*/  ULDC.64 UR4, c[0x4][0x68] ;  /* 0x01001a0000047ab9 */ /* 0x000fe20000000a00 */
[----:B------:R-:W-:Y:S01]  /*1090*/  ULDC.64 UR6, c[0x4][0x8] ;  /* 0x0100020000067ab9 */ /* 0x000fe20000000a00 */
[----:B01----:R-:W-:Y:S01]  /*10a0*/  IMAD.U32 R4, RZ, RZ, UR4 ;  /* 0x00000004ff047e24 */ /* 0x003fe2000f8e00ff */
[----:B------:R0:W1:Y:S01]  /*10b0*/  LDC.64 R14, c[0x4][R0] ;  /* 0x01000000000e7b82 */ /* 0x0000620000000a00 */
[----:B------:R-:W-:Y:S01]  /*10c0*/  IMAD.U32 R5, RZ, RZ, UR5 ;  /* 0x00000005ff057e24 */ /* 0x000fe2000f8e00ff */
[----:B------:R-:W-:Y:S01]  /*10d0*/  ULDC.64 UR4, c[0x4][0x70] ;  /* 0x01001c0000047ab9 */ /* 0x000fe20000000a00 */
[----:B------:R-:W-:Y:S02]  /*10e0*/  IMAD.U32 R10, RZ, RZ, UR6 ;  /* 0x00000006ff0a7e24 */ /* 0x000fe4000f8e00ff */
[----:B------:R-:W-:Y:S02]  /*10f0*/  IMAD.U32 R6, RZ, RZ, UR4 ;  /* 0x00000004ff067e24 */ /* 0x000fe4000f8e00ff */
[----:B------:R-:W-:-:S02]  /*1100*/  IMAD.U32 R7, RZ, RZ, UR5 ;  /* 0x00000005ff077e24 */ /* 0x000fc4000f8e00ff */
[----:B------:R-:W-:Y:S02]  /*1110*/  IMAD.U32 R11, RZ, RZ, UR7 ;  /* 0x00000007ff0b7e24 */ /* 0x000fe4000f8e00ff */
[----:B------:R-:W-:Y:S02]  /*1120*/  IMAD.MOV.U32 R8, RZ, RZ, 0x1e1 ;  /* 0x000001e1ff087424 */ /* 0x000fe400078e00ff */
[----:B------:R-:W-:Y:S02]  /*1130*/  IMAD.MOV.U32 R12, RZ, RZ, 0x1 ;  /* 0x00000001ff0c7424 */ /* 0x000fe400078e00ff */
[----:B0-----:R-:W-:-:S07]  /*1140*/  IMAD.MOV.U32 R13, RZ, RZ, RZ ;  /* 0x000000ffff0d7224 */ /* 0x001fce00078e00ff */
[----:B------:R-:W-:-:S07]  /*1150*/  LEPC R20, `(.L_x_13) ;  /* 0x000000001014794e */ /* 0x000fce0000000000 */
[----:B-1---5:R-:W-:Y:S05]  /*1160*/  CALL.ABS.NOINC R14 ;  /* 0x000000000e007343 */ /* 0x022fea0003c00000 */
.L_x_13:
[----:B------:R-:W-:-:S13]  /*1170*/  ISETP.NE.AND P0, PT, R104, 0x3, PT ;  /* 0x000000036800780c */ /* 0x000fda0003f05270 */
[----:B------:R-:W-:Y:S05]  /*1180*/  @!P0 BRA `(.L_x_14) ;  /* 0x0000000000048947 */ /* 0x000fea0003800000 */
[----:B------:R-:W-:Y:S01]  /*1190*/  BPT.TRAP 0x1 ;  /* 0x000000040000795c */ /* 0x000fe20000300000 */
.L_x_14:
[----:B------:R-:W-:Y:S02]  /*11a0*/  IMAD.U32 R3, RZ, RZ, UR39 ;  /* 0x00000027ff037e24 */ /* 0x000fe4000f8e00ff */
[----:B------:R-:W-:-:S03]  /*11b0*/  IMAD.U32 R0, RZ, RZ, UR38 ;  /* 0x00000026ff007e24 */ /* 0x000fc6000f8e00ff */
[----:B------:R-:W-:Y:S02]  /*11c0*/  LEA R3, R3, UR42, 0x3 ;  /* 0x0000002a03037c11 */ /* 0x000fe4000f8e18ff */
[----:B------:R-:W-:-:S04]  /*11d0*/  SHF.L.U32 R0, R0, 0x1f, RZ ;  /* 0x0000001f00007819 */ /* 0x000fc800000006ff */
[----:B------:R2:W3:Y:S01]  /*11e0*/  SYNCS.PHASECHK.TRANS64.TRYWAIT P1, [R3+URZ], R0 ;  /* 0x00000000030075a7 */ /* 0x0004e2000802017f */
[----:B------:R-:W-:Y:S05]  /*11f0*/  @!P0 BRA `(.L_x_15) ;  /* 0x0000000000048947 */ /* 0x000fea0003800000 */
[----:B------:R-:W-:Y:S01]  /*1200*/  BPT.TRAP 0x1 ;  /* 0x000000040000795c */ /* 0x000fe20000300000 */
.L_x_15:
[----:B---3--:R-:W-:Y:S05]  /*1210*/  @P1 BRA `(.L_x_16) ;  /* 0x0000000000081947 */ /* 0x008fea0003800000 */
[----:B------:R-:W3:Y:S02]  /*1220*/  SYNCS.PHASECHK.TRANS64.TRYWAIT P1, [R3+URZ], R0 ;  /* 0x00000000030075a7 */ /* 0x000ee4000802017f */
[----:B---3--:R-:W-:Y:S05]  /*1230*/  @!P1 BRA `(.L_x_17) ;  /* 0x00000074000c9947 */ /* 0x008fea0003800000 */
.L_x_16:
[----:B------:R-:W-:-:S04]  /*1240*/  UISETP.LT.AND UP0, UPT, UR40, 0x1, UPT ;  /* 0x000000012800788c */ /* 0x000fc8000bf01270 */
[----:B------:R-:W-:-:S04]  /*1250*/  USEL UR4, UR40, 0x1, UP0 ;  /* 0x0000000128047887 */ /* 0x000fc80008000000 */
[----:B------:R-:W-:-:S06]  /*1260*/  UIADD3 UR4, UR40, -UR4, URZ ;  /* 0x8000000428047290 */ /* 0x000fcc000fffe03f */
[----:B--23--:R-:W-:Y:S01]  /*1270*/  IMAD.U32 R0, RZ, RZ, UR4 ;  /* 0x00000004ff007e24 */ /* 0x00cfe2000f8e00ff */
[----:B------:R-:W-:Y:S05]  /*1280*/  WARPSYNC.ALL ;  /* 0x0000000000007948 */ /* 0x000fea0003800000 */
[----:B------:R-:W-:Y:S01]  /*1290*/  ISETP.GE.AND P1, PT, R0, 0x1, PT ;  /* 0x000000010000780c */ /* 0x000fe20003f26270 */
[----:B------:R-:W-:Y:S01]  /*12a0*/  UIADD3 UR4, UR42, 0x28100, URZ ;  /* 0x000281002a047890 */ /* 0x000fe2000fffe03f */
[----:B------:R-:W-:Y:S01]  /*12b0*/  WARPGROUP.ARRIVE ;  /* 0x00000000000079c5 */ /* 0x000fe20000000000 */
[----:B------:R-:W-:Y:S01]  /*12c0*/  UMOV UR9, 0x40000040 ;  /* 0x4000004000097882 */ /* 0x000fe20000000000 */
[----:B------:R-:W-:Y:S01]  /*12d0*/  UMOV UR11, 0x40000040 ;  /* 0x40000040000b7882 */ /* 0x000fe20000000000 */
[----:B------:R-:W-:-:S04]  /*12e0*/  USHF.R.U32.HI UR4, URZ, 0x4, UR4 ;  /* 0x000000043f047899 */ /* 0x000fc80008011604 */
[----:B------:R-:W-:Y:S02]  /*12f0*/  ULOP3.LUT UR5, UR4, 0x3fff, URZ, 0xc0, !UPT ;  /* 0x00003fff04057892 */ /* 0x000fe4000f8ec03f */
[----:B------:R-:W-:Y:S02]  /*1300*/  ULOP3.LUT UR4, UR41, 0x10000, URZ, 0xfc, !UPT ;  /* 0x0001000029047892 */ /* 0x000fe4000f8efc3f */
[----:B------:R-:W-:Y:S02]  /*1310*/  ULOP3.LUT UR5, UR5, 0x10000, URZ, 0xfc, !UPT ;  /* 0x0001000005057892 */ /* 0x000fe4000f8efc3f */
[----:B------:R-:W-:Y:S02]  /*1320*/  ULEA UR7, UR39, UR4, 0xb ;  /* 0x0000000427077291 */ /* 0x000fe4000f8e583f */
[----:B------:R-:W-:Y:S02]  /*1330*/  ULEA UR6, UR39, UR5, 0x9 ;  /* 0x0000000527067291 */ /* 0x000fe4000f8e483f */
[----:B------:R-:W-:-:S03]  /*1340*/  UIADD3 UR12, UR7, 0x400, URZ ;  /* 0x00000400070c7890 */ /* 0x000fc6000fffe03f */
[----:B------:R-:W-:Y:S02]  /*1350*/  UMOV UR8, UR7 ;  /* 0x0000000700087c82 */ /* 0x000fe40008000000 */
[----:B------:R-:W-:Y:S02]  /*1360*/  UMOV UR10, UR6 ;  /* 0x00000006000a7c82 */ /* 0x000fe40008000000 */
[----:B------:R-:W-:Y:S01]  /*1370*/  HGMMA.64x64x8.F32.TF32 R56, gdesc[UR8], RZ, !UPT, gsb0 ;  /* 0x04e00000083879f0 */ /* 0x000fe2000c0028ff */
[----:B------:R-:W-:Y:S01]  /*1380*/  UMOV UR8, UR12 ;  /* 0x0000000c00087c82 */ /* 0x000fe20008000000 */
[----:B------:R-:W-:Y:S01]  /*1390*/  UMOV UR9, 0x40000040 ;  /* 0x4000004000097882 */ /* 0x000fe20000000000 */
[----:B------:R-:W-:Y:S01]  /*13a0*/  UIADD3 UR12, UR7, 0x402, URZ ;  /* 0x00000402070c7890 */ /* 0x000fe2000fffe03f */
[----:B------:R-:W-:Y:S02]  /*13b0*/  WARPGROUP.DEPBAR.LE gsb0, 0x0 ;  /* 0x00008000000079c5 */ /* 0x000fe40000010000 */
[----:B------:R-:W-:-:S06]  /*13c0*/  WARPGROUP.ARRIVE ;  /* 0x00000000000079c5 */ /* 0x000fcc0000000000 */
[----:B------:R-:W-:Y:S01]  /*13d0*/  HGMMA.64x64x8.F32.TF32 R24, gdesc[UR8], RZ, !UPT, gsb0 ;  /* 0x04e00000081879f0 */ /* 0x000fe2000c0028ff */
[----:B------:R-:W-:Y:S02]  /*13e0*/  UIADD3 UR8, UR7, 0x2, URZ ;  /* 0x0000000207087890 */ /* 0x000fe4000fffe03f */
[----:B------:R-:W-:Y:S01]  /*13f0*/  UIADD3 UR10, UR6, 0x2, URZ ;  /* 0x00000002060a7890 */ /* 0x000fe2000fffe03f */
[----:B------:R-:W-:Y:S01]  /*1400*/  UMOV UR9, 0x40000040 ;  /* 0x4000004000097882 */ /* 0x000fe20000000000 */
[----:B------:R-:W-:Y:S01]  /*1410*/  UMOV UR11, 0x40000040 ;  /* 0x40000040000b7882 */ /* 0x000fe20000000000 */
[----:B------:R-:W-:Y:S02]  /*1420*/  WARPGROUP.DEPBAR.LE gsb0, 0x0 ;  /* 0x00008000000079c5 */ /* 0x000fe40000010000 */
[----:B------:R-:W-:-:S06]  /*1430*/  WARPGROUP.ARRIVE ;  /* 0x00000000000079c5 */ /* 0x000fcc0000000000 */
[----:B------:R-:W-:Y:S01]  /*1440*/  HGMMA.64x64x8.F32.TF32 R56, gdesc[UR8], R56, gsb0 ;  /* 0x04e00000083879f0 */ /* 0x000fe20008002838 */
[----:B------:R-:W-:Y:S01]  /*1450*/  UMOV UR8, UR12 ;  /* 0x0000000c00087c82 */ /* 0x000fe20008000000 */
[----:B------:R-:W-:Y:S01]  /*1460*/  UMOV UR9, 0x40000040 ;  /* 0x4000004000097882 */ /* 0x000fe20000000000 */
[----:B------:R-:W-:Y:S01]  /*1470*/  UIADD3 UR12, UR7, 0x404, URZ ;  /* 0x00000404070c7890 */ /* 0x000fe2000fffe03f */
[----:B------:R-:W-:Y:S02]  /*1480*/  WARPGROUP.DEPBAR.LE gsb0, 0x0 ;  /* 0x00008000000079c5 */ /* 0x000fe40000010000 */
[----:B------:R-:W-:-:S06]  /*1490*/  WARPGROUP.ARRIVE ;  /* 0x00000000000079c5 */ /* 0x000fcc0000000000 */
[----:B------:R-:W-:Y:S01]  /*14a0*/  HGMMA.64x64x8.F32.TF32 R24, gdesc[UR8], R24, gsb0 ;  /* 0x04e00000081879f0 */ /* 0x000fe20008002818 */
        /* <DEDUP_REMOVED lines=9> */
[----:B------:R-:W-:Y:S02]  /*1540*/  WARPGROUP.DEPBAR.LE gsb0, 0x0 ;  /* 0x00008000000079c5 */ /* 0x000fe40000010000 */
[----:B------:R-:W-:-:S06]  /*1550*/  WARPGROUP.ARRIVE ;  /* 0x00000000000079c5 */ /* 0x000fcc0000000000 */
[----:B------:R-:W-:Y:S01]  /*1560*/  HGMMA.64x64x8.F32.TF32 R24, gdesc[UR8], R24, gsb0 ;  /* 0x04e00000081879f0 */ /* 0x000fe20008002818 */
[----:B------:R-:W-:Y:S02]  /*1570*/  UIADD3 UR8, UR7, 0x6, URZ ;  /* 0x0000000607087890 */ /* 0x000fe4000fffe03f */
[----:B------:R-:W-:Y:S01]  /*1580*/  UIADD3 UR10, UR6, 0x6, URZ ;  /* 0x00000006060a7890 */ /* 0x000fe2000fffe03f */
[----:B------:R-:W-:Y:S01]  /*1590*/  UMOV UR9, 0x40000040 ;  /* 0x4000004000097882 */ /* 0x000fe20000000000 */
[----:B------:R-:W-:Y:S01]  /*15a0*/  UMOV UR11, 0x40000040 ;  /* 0x40000040000b7882 */ /* 0x000fe20000000000 */
[----:B------:R-:W-:Y:S01]  /*15b0*/  UIADD3 UR7, UR7, 0x406, URZ ;  /* 0x0000040607077890 */ /* 0x000fe2000fffe03f */
[----:B------:R-:W-:Y:S02]  /*15c0*/  WARPGROUP.DEPBAR.LE gsb0, 0x0 ;  /* 0x00008000000079c5 */ /* 0x000fe40000010000 */
[----:B------:R-:W-:-:S06]  /*15d0*/  WARPGROUP.ARRIVE ;  /* 0x00000000000079c5 */ /* 0x000fcc0000000000 */
[----:B------:R-:W-:Y:S01]  /*15e0*/  HGMMA.64x64x8.F32.TF32 R56, gdesc[UR8], R56, gsb0 ;  /* 0x04e00000083879f0 */ /* 0x000fe20008002838 */
[----:B------:R-:W-:Y:S01]  /*15f0*/  UMOV UR8, UR7 ;  /* 0x0000000700087c82 */ /* 0x000fe20008000000 */
[----:B------:R-:W-:Y:S01]  /*1600*/  UMOV UR9, 0x40000040 ;  /* 0x4000004000097882 */ /* 0x000fe20000000000 */
[----:B------:R-:W-:Y:S02]  /*1610*/  WARPGROUP.DEPBAR.LE gsb0, 0x0 ;  /* 0x00008000000079c5 */ /* 0x000fe40000010000 */
[----:B------:R-:W-:-:S06]  /*1620*/  WARPGROUP.ARRIVE ;  /* 0x00000000000079c5 */ /* 0x000fcc0000000000 */
[----:B------:R-:W-:Y:S03]  /*1630*/  HGMMA.64x64x8.F32.TF32 R24, gdesc[UR8], R24, gsb0 ;  /* 0x04e00000081879f0 */ /* 0x000fe60008002818 */
[----:B------:R-:W-:Y:S02]  /*1640*/  WARPGROUP.DEPBAR.LE gsb0, 0x0 ;  /* 0x00008000000079c5 */ /* 0x000fe40000010000 */
[----:B------:R-:W-:Y:S05]  /*1650*/  @!P1 BRA `(.L_x_18) ;  /* 0x0000000400789947 */ /* 0x000fea0003800000 */
[----:B------:R-:W-:-:S04]  /*1660*/  UIADD3 UR6, UR39, 0x1, URZ ;  /* 0x0000000127067890 */ /* 0x000fc8000fffe03f */
[----:B------:R-:W-:-:S04]  /*1670*/  UISETP.NE.AND UP0, UPT, UR6, 0x5, UPT ;  /* 0x000000050600788c */ /* 0x000fc8000bf05270 */
[----:B------:R-:W-:Y:S02]  /*1680*/  USEL UR7, URZ, 0x1, UP0 ;  /* 0x000000013f077887 */ /* 0x000fe40008000000 */
[----:B------:R-:W-:Y:S02]  /*1690*/  USEL UR6, UR6, URZ, UP0 ;  /* 0x0000003f06067287 */ /* 0x000fe40008000000 */
[----:B------:R-:W-:-:S06]  /*16a0*/  ULOP3.LUT UR7, UR38, UR7, URZ, 0x3c, !UPT ;  /* 0x0000000726077292 */ /* 0x000fcc000f8e3c3f */
[----:B01----:R-:W-:Y:S01]  /*16b0*/  IMAD.U32 R5, RZ, RZ, UR7 ;  /* 0x00000007ff057e24 */ /* 0x003fe2000f8e00ff */
[----:B------:R-:W-:-:S06]  /*16c0*/  UMOV UR7, UR39 ;  /* 0x0000002700077c82 */ /* 0x000fcc0008000000 */
.L_x_25:
[----:B01----:R-:W-:Y:S05]  /*16d0*/  @!P0 BRA `(.L_x_19) ;  /* 0x0000000000048947 */ /* 0x003fea0003800000 */
[----:B------:R-:W-:Y:S01]  /*16e0*/  BPT.TRAP 0x1 ;  /* 0x000000040000795c */ /* 0x000fe20000300000 */
.L_x_19:
[----:B------:R-:W0:Y:S01]  /*16f0*/  S2UR UR9, SR_CgaCtaId ;  /* 0x00000000000979c3 */ /* 0x000e220000008800 */
[----:B------:R-:W-:Y:S01]  /*1700*/  UMOV UR8, 0x400 ;  /* 0x0000040000087882 */ /* 0x000fe20000000000 */
[----:B------:R-:W-:Y:S01]  /*1710*/  SHF.L.U32 R3, R5, 0x1f, RZ ;  /* 0x0000001f05037819 */ /* 0x000fe200000006ff */
[----:B0-----:R-:W-:-:S04]  /*1720*/  ULEA UR15, UR9, UR8, 0x18 ;  /* 0x00000008090f7291 */ /* 0x001fc8000f8ec03f */
[----:B------:R-:W-:-:S09]  /*1730*/  ULEA UR8, UR6, UR15, 0x3 ;  /* 0x0000000f06087291 */ /* 0x000fd2000f8e183f */
[----:B------:R0:W1:Y:S01]  /*1740*/  SYNCS.PHASECHK.TRANS64.TRYWAIT P1, [UR8], R3 ;  /* 0x00000003ff0075a7 */ /* 0x0000620008020148 */
[----:B------:R-:W-:Y:S05]  /*1750*/  @!P0 BRA `(.L_x_20) ;  /* 0x0000000000048947 */ /* 0x000fea0003800000 */
[----:B------:R-:W-:Y:S01]  /*1760*/  BPT.TRAP 0x1 ;  /* 0x000000040000795c */ /* 0x000fe20000300000 */
.L_x_20:
[----:B-1----:R-:W-:Y:S05]  /*1770*/  @P1 BRA `(.L_x_21) ;  /* 0x0000000000081947 */ /* 0x002fea0003800000 */
[----:B------:R-:W1:Y:S02]  /*1780*/  SYNCS.PHASECHK.TRANS64.TRYWAIT P1, [UR8], R3 ;  /* 0x00000003ff0075a7 */ /* 0x000e640008020148 */
[----:B-1----:R-:W-:Y:S05]  /*1790*/  @!P1 BRA `(.L_x_22) ;  /* 0x0000006c00c89947 */ /* 0x002fea0003800000 */
.L_x_21:
[----:B------:R-:W-:Y:S01]  /*17a0*/  ULEA UR12, UR6, UR5, 0x9 ;  /* 0x00000005060c7291 */ /* 0x000fe2000f8e483f */
[----:B------:R-:W-:Y:S01]  /*17b0*/  WARPGROUP.ARRIVE ;  /* 0x00000000000079c5 */ /* 0x000fe20000000000 */
[----:B------:R-:W-:Y:S01]  /*17c0*/  ULEA UR13, UR6, UR4, 0xb ;  /* 0x00000004060d7291 */ /* 0x000fe2000f8e583f */
[----:B------:R-:W-:Y:S01]  /*17d0*/  UMOV UR11, 0x40000040 ;  /* 0x40000040000b7882 */ /* 0x000fe20000000000 */
[----:B------:R-:W-:Y:S02]  /*17e0*/  UMOV UR9, 0x40000040 ;  /* 0x4000004000097882 */ /* 0x000fe40000000000 */
[----:B------:R-:W-:Y:S01]  /*17f0*/  UIADD3 UR14, UR13, 0x400, URZ ;  /* 0x000004000d0e7890 */ /* 0x000fe2000fffe03f */
[----:B------:R-:W-:Y:S02]  /*1800*/  UMOV UR10, UR12 ;  /* 0x0000000c000a7c82 */ /* 0x000fe40008000000 */
[----:B------:R-:W-:Y:S02]  /*1810*/  UMOV UR8, UR13 ;  /* 0x0000000d00087c82 */ /* 0x000fe40008000000 */
[----:B------:R-:W-:Y:S01]  /*1820*/  HGMMA.64x64x8.F32.TF32 R56, gdesc[UR8], R56, gsb0 ;  /* 0x04e00000083879f0 */ /* 0x000fe20008002838 */
[----:B------:R-:W-:Y:S01]  /*1830*/  UMOV UR9, 0x40000040 ;  /* 0x4000004000097882 */ /* 0x000fe20000000000 */
[----:B------:R-:W-:Y:S01]  /*1840*/  UMOV UR8, UR14 ;  /* 0x0000000e00087c82 */ /* 0x000fe20008000000 */
[----:B------:R-:W-:Y:S01]  /*1850*/  UIADD3 UR14, UR13, 0x402, URZ ;  /* 0x000004020d0e7890 */ /* 0x000fe2000fffe03f */
[----:B------:R-:W-:-:S02]  /*1860*/  WARPGROUP.DEPBAR.LE gsb0, 0x0 ;  /* 0x00008000000079c5 */ /* 0x000fc40000010000 */
        /* <DEDUP_REMOVED lines=42> */
[----:B------:R-:W-:Y:S01]  /*1b10*/  BPT.TRAP 0x1 ;  /* 0x000000040000795c */ /* 0x000fe20000300000 */
.L_x_23:
[----:B------:R-:W-:Y:S01]  /*1b20*/  ULEA UR8, UR7, UR15, 0x3 ;  /* 0x0000000f07087291 */ /* 0x000fe2000f8e183f */
[----:B------:R-:W-:-:S03]  /*1b30*/  ISETP.GT.U32.AND P1, PT, R19, 0x1, PT ;  /* 0x000000011300780c */ /* 0x000fc60003f24070 */
[----:B------:R-:W-:-:S04]  /*1b40*/  UIADD3 UR8, UR8, 0x28, URZ ;  /* 0x0000002808087890 */ /* 0x000fc8000fffe03f */
[----:B------:R-:W-:-:S09]  /*1b50*/  UPRMT UR8, URZ, 0x654, UR8 ;  /* 0x000006543f087896 */ /* 0x000fd20008000008 */
[----:B------:R-:W-:Y:S01]  /*1b60*/  SYNCS.ARRIVE.TRANS64.RED.A1T0 RZ, [UR8], RZ ;  /* 0x000000ffffff79a7 */ /* 0x000fe20008100408 */
[----:B------:R-:W-:Y:S05]  /*1b70*/  @P1 BRA `(.L_x_24) ;  /* 0x0000000000041947 */ /* 0x000fea0003800000 */
[----:B------:R-:W-:Y:S01]  /*1b80*/  BPT.TRAP 0x1 ;  /* 0x000000040000795c */ /* 0x000fe20000300000 */
.L_x_24:
[----:B------:R-:W-:Y:S01]  /*1b90*/  UIADD3 UR6, UR6, 0x1, URZ ;  /* 0x0000000106067890 */ /* 0x000fe2000fffe03f */
[C---:B------:R-:W-:Y:S01]  /*1ba0*/  ISETP.GT.AND P1, PT, R0.reuse, 0x1, PT ;  /* 0x000000010000780c */ /* 0x040fe20003f24270 */
[----:B------:R-:W-:Y:S01]  /*1bb0*/  UIADD3 UR7, UR7, 0x1, URZ ;  /* 0x0000000107077890 */ /* 0x000fe2000fffe03f */
[----:B------:R-:W-:Y:S01]  /*1bc0*/  VIADD R0, R0, 0xffffffff ;  /* 0xffffffff00007836 */ /* 0x000fe20000000000 */
[----:B------:R-:W-:Y:S02]  /*1bd0*/  UISETP.NE.AND UP0, UPT, UR6, 0x5, UPT ;  /* 0x000000050600788c */ /* 0x000fe4000bf05270 */
[----:B------:R-:W-:Y:S02]  /*1be0*/  UISETP.NE.AND UP1, UPT, UR7, 0x5, UPT ;  /* 0x000000050700788c */ /* 0x000fe4000bf25270 */
[----:B------:R-:W-:Y:S02]  /*1bf0*/  USEL UR8, URZ, 0x1, UP0 ;  /* 0x000000013f087887 */ /* 0x000fe40008000000 */
[----:B------:R-:W-:-:S02]  /*1c00*/  USEL UR6, UR6, URZ, UP0 ;  /* 0x0000003f06067287 */ /* 0x000fc40008000000 */
[----:B------:R-:W-:Y:S02]  /*1c10*/  USEL UR7, UR7, URZ, UP1 ;  /* 0x0000003f07077287 */ /* 0x000fe40008800000 */
[----:B------:R-:W-:Y:S01]  /*1c20*/  LOP3.LUT R5, R5, UR8, RZ, 0x3c, !PT ;  /* 0x0000000805057c12 */ /* 0x000fe2000f8e3cff */
[----:B------:R-:W-:Y:S09]  /*1c30*/  @P1 BRA `(.L_x_25) ;  /* 0xfffffff800a41947 */ /* 0x000ff2000383ffff */
.L_x_18:
[----:B------:R-:W2:Y:S02]  /*1c40*/  LDC R0, c[0x0][0x28c] ;  /* 0x0000a300ff007b82 */ /* 0x000ea40000000800 */
[----:B--2---:R-:W-:-:S13]  /*1c50*/  ISETP.GE.AND P1, PT, R0, 0x1, PT ;  /* 0x000000010000780c */ /* 0x004fda0003f26270 */
[----:B------:R-:W-:Y:S05]  /*1c60*/  @!P1 BRA `(.L_x_26) ;  /* 0x0000000000489947 */ /* 0x000fea0003800000 */
[----:B------:R-:W-:Y:S05]  /*1c70*/  @!P0 BRA `(.L_x_27) ;  /* 0x0000000000048947 */ /* 0x000fea0003800000 */
[----:B------:R-:W-:Y:S01]  /*1c80*/  BPT.TRAP 0x1 ;  /* 0x000000040000795c */ /* 0x000fe20000300000 */
.L_x_27:
[----:B------:R-:W2:Y:S01]  /*1c90*/  S2UR UR7, SR_CgaCtaId ;  /* 0x00000000000779c3 */ /* 0x000ea20000008800 */
[----:B------:R-:W-:Y:S01]  /*1ca0*/  UISETP.LT.AND UP0, UPT, UR40, 0x1, UPT ;  /* 0x000000012800788c */ /* 0x000fe2000bf01270 */
[----:B------:R-:W-:-:S03]  /*1cb0*/  ISETP.GT.U32.AND P0, PT, R19, 0x1, PT ;  /* 0x000000011300780c */ /* 0x000fc60003f04070 */
[----:B------:R-:W-:-:S04]  /*1cc0*/  USEL UR6, UR40, 0x1, UP0 ;  /* 0x0000000128067887 */ /* 0x000fc80008000000 */
[----:B------:R-:W-:-:S04]  /*1cd0*/  UIADD3 UR6, UR39, UR40, -UR6 ;  /* 0x0000002827067290 */ /* 0x000fc8000fffe806 */
[----:B------:R-:W-:-:S04]  /*1ce0*/  UIMAD.WIDE.U32 UR4, UR6, -0x33333333, URZ ;  /* 0xcccccccd060478a5 */ /* 0x000fc8000f8e003f */
[----:B------:R-:W-:-:S03]  /*1cf0*/  USHF.R.U32.HI UR4, URZ, 0x2, UR5 ;  /* 0x000000023f047899 */ /* 0x000fc60008011605 */
[----:B------:R-:W-:Y:S01]  /*1d00*/  UMOV UR5, 0x400 ;  /* 0x0000040000057882 */ /* 0x000fe20000000000 */
[----:B------:R-:W-:Y:S02]  /*1d10*/  UIMAD UR6, UR4, -0x5, UR6 ;  /* 0xfffffffb040678a4 */ /* 0x000fe4000f8e0206 */
[----:B--2---:R-:W-:-:S04]  /*1d20*/  ULEA UR5, UR7, UR5, 0x18 ;  /* 0x0000000507057291 */ /* 0x004fc8000f8ec03f */
[----:B------:R-:W-:-:S04]  /*1d30*/  ULEA UR6, UR6, UR5, 0x3 ;  /* 0x0000000506067291 */ /* 0x000fc8000f8e183f */
[----:B------:R-:W-:-:S04]  /*1d40*/  UIADD3 UR6, UR6, 0x28, URZ ;  /* 0x0000002806067890 */ /* 0x000fc8000fffe03f */
[----:B------:R-:W-:-:S09]  /*1d50*/  UPRMT UR6, URZ, 0x654, UR6 ;  /* 0x000006543f067896 */ /* 0x000fd20008000006 */
[----:B------:R-:W-:Y:S01]  /*1d60*/  SYNCS.ARRIVE.TRANS64.RED.A1T0 RZ, [UR6], RZ ;  /* 0x000000ffffff79a7 */ /* 0x000fe20008100406 */
[----:B------:R-:W-:Y:S05]  /*1d70*/  @P0 BRA `(.L_x_26) ;  /* 0x0000000000040947 */ /* 0x000fea0003800000 */
[----:B------:R-:W-:Y:S01]  /*1d80*/  BPT.TRAP 0x1 ;  /* 0x000000040000795c */ /* 0x000fe20000300000 */
.L_x_26:
[----:B------:R-:W2:Y:S01]  /*1d90*/  LDC R6, c[0x0][0x288] ;  /* 0x0000a200ff067b82 */ /* 0x000ea20000000800 */
[----:B------:R-:W-:Y:S01]  /*1da0*/  LOP3.LUT R0, R22, 0x1, RZ, 0xc0, !PT ;  /* 0x0000000116007812 */ /* 0x000fe200078ec0ff */
[----:B------:R-:W-:Y:S01]  /*1db0*/  IMAD.SHL.U32 R11, R90, 0x40, RZ ;  /* 0x000000405a0b7824 */ /* 0x000fe200078e00ff */
[----:B01----:R-:W-:Y:S01]  /*1dc0*/  SHF.R.U32.HI R3, RZ, 0x2, R18 ;  /* 0x00000002ff037819 */ /* 0x003fe20000011612 */
[----:B------:R-:W-:Y:S01]  /*1dd0*/  UIADD3 UR39, UR40, UR39, URZ ;  /* 0x0000002728277290 */ /* 0x000fe2000fffe03f */
[----:B------:R-:W-:Y:S01]  /*1de0*/  LOP3.LUT R4, R18, 0x60, RZ, 0xc0, !PT ;  /* 0x0000006012047812 */ /* 0x000fe200078ec0ff */
[----:B------:R-:W-:Y:S01]  /*1df0*/  IMAD.SHL.U32 R8, R0, 0x40, RZ ;  /* 0x0000004000087824 */ /* 0x000fe200078e00ff */
[----:B------:R-:W-:Y:S01]  /*1e00*/  LOP3.LUT R5, R18, 0x3, RZ, 0xc0, !PT ;  /* 0x0000000312057812 */ /* 0x000fe200078ec0ff */
[----:B------:R-:W-:Y:S01]  /*1e10*/  UISETP.GT.U32.AND UP0, UPT, UR39, 0x4, UPT ;  /* 0x000000042700788c */ /* 0x000fe2000bf04070 */
[----:B------:R-:W-:Y:S01]  /*1e20*/  LOP3.LUT R3, R3, 0x7, RZ, 0xc0, !PT ;  /* 0x0000000703037812 */ /* 0x000fe200078ec0ff */
[----:B------:R-:W-:Y:S01]  /*1e30*/  ULDC UR7, c[0x0][0x284] ;  /* 0x0000a10000077ab9 */ /* 0x000fe20000000800 */
[----:B------:R-:W-:Y:S01]  /*1e40*/  SHF.R.U32.HI R4, RZ, 0x1, R4 ;  /* 0x00000001ff047819 */ /* 0x000fe20000011604 */
[----:B------:R-:W-:Y:S01]  /*1e50*/  UISETP.LT.U32.AND UP0, UPT, UR40, 0x5, UP0 ;  /* 0x000000052800788c */ /* 0x000fe20008701070 */
[----:B------:R-:W-:Y:S01]  /*1e60*/  SHF.R.S32.HI R15, RZ, 0x1f, R23 ;  /* 0x0000001fff0f7819 */ /* 0x000fe20000011417 */
[----:B------:R-:W-:Y:S01]  /*1e70*/  UISETP.GE.U32.AND UP1, UPT, UR40, 0x5, UPT ;  /* 0x000000052800788c */ /* 0x000fe2000bf26070 */
[--C-:B------:R-:W-:Y:S01]  /*1e80*/  IADD3 R7, RZ, -R4, -R3.reuse ;  /* 0x80000004ff077210 */ /* 0x100fe20007ffe803 */
[----:B------:R-:W-:Y:S01]  /*1e90*/  ULDC.64 UR8, c[0x0][0x5d0] ;  /* 0x0001740000087ab9 */ /* 0x000fe20000000a00 */
[----:B------:R-:W-:Y:S01]  /*1ea0*/  LOP3.LUT R3, R8, 0x40, R3, 0xe2, !PT ;  /* 0x0000004008037812 */ /* 0x000fe200078ee203 */
[----:B------:R-:W-:Y:S01]  /*1eb0*/  IMAD.SHL.U32 R8, R18, 0x2, RZ ;  /* 0x0000000212087824 */ /* 0x000fe200078e00ff */
[----:B------:R-:W-:Y:S01]  /*1ec0*/  UIMAD.WIDE.U32 UR4, UR39, -0x33333333, URZ ;  /* 0xcccccccd270478a5 */ /* 0x000fe2000f8e003f */
[----:B------:R-:W-:Y:S01]  /*1ed0*/  IMAD R0, R0, -0x40, R7 ;  /* 0xffffffc000007824 */ /* 0x000fe200078e0207 */
[----:B------:R-:W-:-:S02]  /*1ee0*/  USEL UR6, URZ, 0x1, !UP0 ;  /* 0x000000013f067887 */ /* 0x000fc4000c000000 */
[----:B------:R-:W-:Y:S01]  /*1ef0*/  LOP3.LUT R8, R11, 0x6, R8, 0xf8, !PT ;  /* 0x000000060b087812 */ /* 0x000fe200078ef808 */
[----:B--2---:R-:W-:Y:S01]  /*1f00*/  IMAD R10, R5, -0x2, R6 ;  /* 0xfffffffe050a7824 */ /* 0x004fe200078e0206 */
[----:B------:R-:W-:Y:S01]  /*1f10*/  ISETP.GE.AND P0, PT, R11, R6, PT ;  /* 0x000000060b00720c */ /* 0x000fe20003f06270 */
[C---:B------:R-:W-:Y:S01]  /*1f20*/  IMAD.SHL.U32 R5, R100.reuse, 0x100, RZ ;  /* 0x0000010064057824 */ /* 0x040fe200078e00ff */
[----:B------:R-:W-:Y:S01]  /*1f30*/  SHF.R.S32.HI R9, RZ, 0x1f, R8 ;  /* 0x0000001fff097819 */ /* 0x000fe20000011408 */
[----:B------:R-:W-:Y:S01]  /*1f40*/  IMAD R6, R15, UR8, RZ ;  /* 0x000000080f067c24 */ /* 0x000fe2000f8e02ff */
[----:B------:R-:W-:Y:S01]  /*1f50*/  USHF.R.U32.HI UR4, URZ, 0x2, UR5 ;  /* 0x000000023f047899 */ /* 0x000fe20008011605 */
[----:B------:R-:W-:Y:S01]  /*1f60*/  IMAD.WIDE R100, R100, 0x100, RZ ;  /* 0x0000010064647825 */ /* 0x000fe200078e02ff */
[----:B------:R-:W-:Y:S01]  /*1f70*/  ISETP.GE.OR P0, PT, R5, UR7, P0 ;  /* 0x0000000705007c0c */ /* 0x000fe20008706670 */
[----:B------:R-:W-:Y:S02]  /*1f80*/  ULOP3.LUT UR38, UR38, UR6, URZ, 0x3c, !UPT ;  /* 0x0000000626267292 */ /* 0x000fe4000f8e3c3f */
[C---:B------:R-:W-:Y:S01]  /*1f90*/  IMAD R13, R23.reuse, UR9, R6 ;  /* 0x00000009170d7c24 */ /* 0x040fe2000f8e0206 */
[----:B------:R-:W-:Y:S01]  /*1fa0*/  LOP3.LUT R113, R100, R3, R4, 0xfe, !PT ;  /* 0x0000000364717212 */ /* 0x000fe200078efe04 */
[----:B------:R-:W-:Y:S01]  /*1fb0*/  IMAD.WIDE.U32 R6, R23, UR8, R8 ;  /* 0x0000000817067c25 */ /* 0x000fe2000f8e0008 */
[----:B------:R-:W-:Y:S01]  /*1fc0*/  UIMAD UR39, UR4, -0x5, UR39 ;  /* 0xfffffffb042778a4 */ /* 0x000fe2000f8e0227 */
[----:B------:R-:W-:Y:S01]  /*1fd0*/  IADD3 R3, -R5, UR7, R0 ;  /* 0x0000000705037c10 */ /* 0x000fe2000fffe100 */
[----:B------:R-:W-:Y:S01]  /*1fe0*/  @UP1 ULOP3.LUT UR38, UR38, 0x1, UR4, 0x78, !UPT ;  /* 0x0000000126261892 */ /* 0x000fe2000f8e7804 */
[----:B------:R-:W-:-:S02]  /*1ff0*/  IMAD.IADD R7, R7, 0x1, R13 ;  /* 0x0000000107077824 */ /* 0x000fc400078e020d */
[----:B------:R-:W-:Y:S02]  /*2000*/  IMAD.IADD R4, R10, 0x1, -R11 ;  /* 0x000000010a047824 */ /* 0x000fe400078e0a0b */
[----:B------:R-:W-:Y:S01]  /*2010*/  IMAD.MOV.U32 R0, RZ, RZ, -0x1 ;  /* 0xffffffffff007424 */ /* 0x000fe200078e00ff */
[----:B------:R-:W-:Y:S06]  /*2020*/  @P0 BRA `(.L_x_28) ;  /* 0x0000004800340947 */ /* 0x000fec0003800000 */
[----:B------:R-:W0:Y:S01]  /*2030*/  LDC.64 R10, c[0x0][0x5c8] ;  /* 0x00017200ff0a7b82 */ /* 0x000e220000000a00 */
[----:B-----5:R-:W-:Y:S01]  /*2040*/  FSETP.NEU.AND P1, PT, R89, RZ, PT ;  /* 0x000000ff5900720b */ /* 0x020fe20003f2d000 */
[----:B------:R-:W-:Y:S01]  /*2050*/  BSSY B0, `(.L_x_28) ;  /* 0x000048a000007945 */ /* 0x000fe20003800000 */
[----:B------:R-:W-:-:S04]  /*2060*/  ISETP.GT.AND P6, PT, R4, RZ, PT ;  /* 0x000000ff0400720c */ /* 0x000fc80003fc4270 */
[----:B------:R-:W-:Y:S01]  /*2070*/  ISETP.GT.AND P0, PT, R3, RZ, P6 ;  /* 0x000000ff0300720c */ /* 0x000fe20003704270 */
[-C--:B0-----:R-:W-:Y:S02]  /*2080*/  IMAD R12, R101, R10.reuse, RZ ;  /* 0x0000000a650c7224 */ /* 0x081fe400078e02ff */
[----:B------:R-:W-:-:S04]  /*2090*/  IMAD.WIDE.U32 R102, R113, R10, R6 ;  /* 0x0000000a71667225 */ /* 0x000fc800078e0006 */
[----:B------:R-:W-:-:S04]  /*20a0*/  IMAD R5, R113, R11, R12 ;  /* 0x0000000b71057224 */ /* 0x000fc800078e020c */
[----:B------:R-:W-:Y:S01]  /*20b0*/  IMAD.IADD R13, R103, 0x1, R5 ;  /* 0x00000001670d7824 */ /* 0x000fe200078e0205 */
[----:B------:R-:W-:Y:S06]  /*20c0*/  @!P1 BRA `(.L_x_29) ;  /* 0x0000003000949947 */ /* 0x000fec0003800000 */
[----:B------:R-:W0:Y:S01]  /*20d0*/  LDC.64 R92, c[0x0][0x5b8] ;  /* 0x00016e00ff5c7b82 */ /* 0x000e220000000a00 */
[----:B------:R-:W-:-:S07]  /*20e0*/  ULDC.64 UR4, c[0x0][0x5c0] ;  /* 0x0001700000047ab9 */ /* 0x000fce0000000a00 */
[----:B------:R-:W1:Y:S08]  /*20f0*/  LDC.64 R98, c[0x0][0x5b0] ;  /* 0x00016c00ff627b82 */ /* 0x000e700000000a00 */
[----:B------:R-:W2:Y:S01]  /*2100*/  LDC.64 R90, c[0x0][0x5a8] ;  /* 0x00016a00ff5a7b82 */ /* 0x000ea20000000a00 */
[-C--:B0-----:R-:W-:Y:S02]  /*2110*/  IMAD R6, R15, R92.reuse, RZ ;  /* 0x0000005c0f067224 */ /* 0x081fe400078e02ff */
[----:B------:R-:W-:-:S04]  /*2120*/  IMAD.WIDE.U32 R96, R23, R92, R8 ;  /* 0x0000005c17607225 */ /* 0x000fc800078e0008 */
[----:B------:R-:W-:Y:S02]  /*2130*/  IMAD R111, R23, R93, R6 ;  /* 0x0000005d176f7224 */ /* 0x000fe400078e0206 */
[-C--:B-1----:R-:W-:Y:S02]  /*2140*/  IMAD R6, R101, R98.reuse, RZ ;  /* 0x0000006265067224 */ /* 0x082fe400078e02ff */
[----:B------:R-:W-:Y:S02]  /*2150*/  IMAD.IADD R95, R97, 0x1, R111 ;  /* 0x00000001615f7824 */ /* 0x000fe400078e026f */
[----:B------:R-:W-:Y:S02]  /*2160*/  IMAD.MOV.U32 R94, RZ, RZ, R96 ;  /* 0x000000ffff5e7224 */ /* 0x000fe400078e0060 */
[C---:B------:R-:W-:Y:S02]  /*2170*/  IMAD R107, R113.reuse, R99, R6 ;  /* 0x00000063716b7224 */ /* 0x040fe400078e0206 */
[----:B------:R-:W-:-:S04]  /*2180*/  IMAD.WIDE.U32 R6, R113, R98, R94 ;  /* 0x0000006271067225 */ /* 0x000fc800078e005e */
[----:B------:R-:W-:Y:S01]  /*2190*/  IMAD.IADD R5, R7, 0x1, R107 ;  /* 0x0000000107057824 */ /* 0x000fe200078e026b */
[----:B--2---:R-:W-:-:S04]  /*21a0*/  LEA R14, P1, R6, R90, 0x2 ;  /* 0x0000005a060e7211 */ /* 0x004fc800078210ff */
[----:B------:R-:W-:-:S05]  /*21b0*/  LEA.HI.X R15, R6, R91, R5, 0x2, P1 ;  /* 0x0000005b060f7211 */ /* 0x000fca00008f1405 */
[----:B------:R-:W2:Y:S01]  /*21c0*/  @P0 LDG.E.LTC128B R5, desc[UR36][R14.64] ;  /* 0x000000240e050981 */ /* 0x000ea2000c1e1920 */
[----:B------:R-:W-:Y:S01]  /*21d0*/  LEA R12, P1, R102, UR4, 0x2 ;  /* 0x00000004660c7c11 */ /* 0x000fe2000f8210ff */
[----:B------:R-:W-:Y:S01]  /*21e0*/  IMAD.WIDE.U32 R6, R113, R98, R8 ;  /* 0x0000006271067225 */ /* 0x000fe200078e0008 */
[----:B------:R-:W-:Y:S01]  /*21f0*/  ISETP.GT.AND P4, PT, R4, 0x1, PT ;  /* 0x000000010400780c */ /* 0x000fe20003f84270 */
[----:B------:R-:W-:Y:S01]  /*2200*/  BSSY B1, `(.L_x_30) ;  /* 0x0000013000017945 */ /* 0x000fe20003800000 */
[----:B------:R-:W-:Y:S01]  /*2210*/  LEA.HI.X R13, R102, UR5, R13, 0x2, P1 ;  /* 0x00000005660d7c11 */ /* 0x000fe200088f140d */
[----:B------:R-:W-:Y:S01]  /*2220*/  IMAD.IADD R7, R107, 0x1, R7 ;  /* 0x000000016b077824 */ /* 0x000fe200078e0207 */
[----:B------:R-:W-:Y:S01]  /*2230*/  ISETP.GT.AND P1, PT, R3, RZ, P4 ;  /* 0x000000ff0300720c */ /* 0x000fe20002724270 */
[C---:B------:R-:W-:Y:S01]  /*2240*/  IMAD.SHL.U32 R102, R98.reuse, 0x8, RZ ;  /* 0x0000000862667824 */ /* 0x040fe200078e00ff */
[----:B------:R-:W-:Y:S02]  /*2250*/  SHF.L.U64.HI R103, R98, 0x3, R99 ;  /* 0x0000000362677819 */ /* 0x000fe40000010263 */
[----:B------:R-:W-:-:S02]  /*2260*/  P2R R105, PR, RZ, 0x10 ;  /* 0x00000010ff697803 */ /* 0x000fc40000000000 */
[----:B--2---:R-:W-:-:S05]  /*2270*/  LOP3.LUT R20, R5, 0xffffe000, RZ, 0xc0, !PT ;  /* 0xffffe00005147812 */ /* 0x004fca00078ec0ff */
[----:B------:R-:W-:Y:S01]  /*2280*/  FMUL R93, R20, R89 ;  /* 0x00000059145d7220 */ /* 0x000fe20000400000 */
[----:B------:R-:W-:-:S04]  /*2290*/  IMAD.WIDE.U32 R20, R23, R92, R6 ;  /* 0x0000005c17147225 */ /* 0x000fc800078e0006 */
[----:B------:R-:W-:Y:S01]  /*22a0*/  FFMA R93, R56, R88, R93 ;  /* 0x00000058385d7223 */ /* 0x000fe2000000005d */
[----:B------:R-:W-:Y:S01]  /*22b0*/  IMAD.IADD R7, R111, 0x1, R21 ;  /* 0x000000016f077824 */ /* 0x000fe200078e0215 */
[----:B------:R-:W-:-:S03]  /*22c0*/  LEA R6, P2, R20, R90, 0x2 ;  /* 0x0000005a14067211 */ /* 0x000fc600078410ff */
[----:B------:R-:W-:Y:S02]  /*22d0*/  F2FP.TF32.F32.PACK_B R93, R93 ;  /* 0x0000005dff5d723e */ /* 0x000fe400024050ff */
[----:B------:R-:W-:Y:S01]  /*22e0*/  LEA.HI.X R7, R20, R91, R7, 0x2, P2 ;  /* 0x0000005b14077211 */ /* 0x000fe200010f1407 */
[----:B------:R-:W-:Y:S02]  /*22f0*/  IMAD.WIDE.U32 R20, R113, R98, R102 ;  /* 0x0000006271147225 */ /* 0x000fe400078e0066 */
[----:B------:R0:W-:Y:S01]  /*2300*/  @P0 STG.E desc[UR36][R12.64], R93 ;  /* 0x0000005d0c000986 */ /* 0x0001e2000c101924 */
[----:B------:R-:W-:Y:S05]  /*2310*/  @!P1 BRA `(.L_x_31) ;  /* 0x0000000000049947 */ /* 0x000fea0003800000 */
[----:B------:R1:W5:Y:S02]  /*2320*/  LDG.E.LTC128B R5, desc[UR36][R6.64+0x4] ;  /* 0x0000042406057981 */ /* 0x000364000c1e1920 */
.L_x_31:
[----:B------:R-:W-:Y:S05]  /*2330*/  BSYNC B1 ;  /* 0x0000000000017941 */ /* 0x000fea0003800000 */
.L_x_30:
[----:B-----5:R-:W-:Y:S01]  /*2340*/  LOP3.LUT R14, R5, 0xffffe000, RZ, 0xc0, !PT ;  /* 0xffffe000050e7812 */ /* 0x020fe200078ec0ff */
[----:B------:R-:W-:Y:S01]  /*2350*/  IMAD.IADD R107, R107, 0x1, R21 ;  /* 0x000000016b6b7824 */ /* 0x000fe200078e0215 */
[----:B------:R-:W-:Y:S01]  /*2360*/  IADD3 R15, P2, R96, R20, RZ ;  /* 0x00000014600f7210 */ /* 0x000fe20007f5e0ff */
[----:B0-----:R-:W-:Y:S01]  /*2370*/  IMAD.MOV.U32 R93, RZ, RZ, R5 ;  /* 0x000000ffff5d7224 */ /* 0x001fe200078e0005 */
[----:B------:R-:W-:Y:S01]  /*2380*/  ISETP.GT.AND P0, PT, R3, 0x8, P6 ;  /* 0x000000080300780c */ /* 0x000fe20003704270 */
[----:B------:R-:W-:Y:S02]  /*2390*/  FMUL R14, R14, R89 ;  /* 0x000000590e0e7220 */ /* 0x000fe40000400000 */
[----:B------:R-:W-:Y:S02]  /*23a0*/  IMAD.X R56, R107, 0x1, R95, P2 ;  /* 0x000000016b387824 */ /* 0x000fe400010e065f */
[----:B------:R-:W-:Y:S01]  /*23b0*/  FFMA R115, R57, R88, R14 ;  /* 0x0000005839737223 */ /* 0x000fe2000000000e */
[----:B------:R-:W-:-:S04]  /*23c0*/  LEA R14, P2, R15, R90, 0x2 ;  /* 0x0000005a0f0e7211 */ /* 0x000fc800078410ff */
[----:B------:R-:W-:Y:S02]  /*23d0*/  F2FP.TF32.F32.PACK_B R115, R115 ;  /* 0x00000073ff73723e */ /* 0x000fe400024050ff */
[----:B------:R-:W-:-:S03]  /*23e0*/  LEA.HI.X R15, R15, R91, R56, 0x2, P2 ;  /* 0x0000005b0f0f7211 */ /* 0x000fc600010f1438 */
[----:B------:R0:W-:Y:S04]  /*23f0*/  @P1 STG.E desc[UR36][R12.64+0x4], R115 ;  /* 0x000004730c001986 */ /* 0x0001e8000c101924 */
[----:B------:R2:W3:Y:S01]  /*2400*/  @P0 LDG.E.LTC128B R93, desc[UR36][R14.64] ;  /* 0x000000240e5d0981 */ /* 0x0004e2000c1e1920 */
[----:B------:R-:W-:Y:S01]  /*2410*/  IADD3 R56, P1, R8, R20, RZ ;  /* 0x0000001408387210 */ /* 0x000fe20007f3e0ff */
[----:B------:R-:W-:Y:S01]  /*2420*/  BSSY B1, `(.L_x_32) ;  /* 0x0000012000017945 */ /* 0x000fe20003800000 */
[----:B------:R-:W-:-:S03]  /*2430*/  SHF.L.U64.HI R109, R10, 0x5, R11 ;  /* 0x000000050a6d7819 */ /* 0x000fc6000001020b */
[----:B------:R-:W-:Y:S01]  /*2440*/  IMAD.X R57, R9, 0x1, R107, P1 ;  /* 0x0000000109397824 */ /* 0x000fe200008e066b */
[----:B------:R-:W-:Y:S01]  /*2450*/  ISETP.GT.AND P1, PT, R3, 0x8, P4 ;  /* 0x000000080300780c */ /* 0x000fe20002724270 */
[----:B------:R-:W-:Y:S02]  /*2460*/  IMAD.SHL.U32 R107, R10, 0x20, RZ ;  /* 0x000000200a6b7824 */ /* 0x000fe400078e00ff */
[----:B------:R-:W-:-:S03]  /*2470*/  IMAD.WIDE.U32 R56, R23, R92, R56 ;  /* 0x0000005c17387225 */ /* 0x000fc600078e0038 */
[----:B--2---:R-:W-:Y:S02]  /*2480*/  LEA R14, P3, R56, R90, 0x2 ;  /* 0x0000005a380e7211 */ /* 0x004fe400078610ff */
[----:B---3--:R-:W-:-:S05]  /*2490*/  LOP3.LUT R20, R93, 0xffffe000, RZ, 0xc0, !PT ;  /* 0xffffe0005d147812 */ /* 0x008fca00078ec0ff */
[----:B------:R-:W-:Y:S01]  /*24a0*/  FMUL R5, R20, R89 ;  /* 0x0000005914057220 */ /* 0x000fe20000400000 */
[----:B------:R-:W-:-:S03]  /*24b0*/  IADD3 R20, P2, R107, R12, RZ ;  /* 0x0000000c6b147210 */ /* 0x000fc60007f5e0ff */
[----:B------:R-:W-:Y:S01]  /*24c0*/  FFMA R117, R58, R88, R5 ;  /* 0x000000583a757223 */ /* 0x000fe20000000005 */
[----:B------:R-:W-:Y:S02]  /*24d0*/  IMAD.IADD R5, R111, 0x1, R57 ;  /* 0x000000016f057824 */ /* 0x000fe400078e0239 */
[----:B------:R-:W-:Y:S02]  /*24e0*/  IMAD.X R21, R109, 0x1, R13, P2 ;  /* 0x000000016d157824 */ /* 0x000fe400010e060d */
[----:B------:R-:W-:Y:S02]  /*24f0*/  F2FP.TF32.F32.PACK_B R117, R117 ;  /* 0x00000075ff75723e */ /* 0x000fe400024050ff */
[----:B------:R-:W-:-:S03]  /*2500*/  LEA.HI.X R15, R56, R91, R5, 0x2, P3 ;  /* 0x0000005b380f7211 */ /* 0x000fc600018f1405 */
[----:B------:R0:W-:Y:S01]  /*2510*/  @P0 STG.E desc[UR36][R20.64], R117 ;  /* 0x0000007514000986 */ /* 0x0001e2000c101924 */
[----:B------:R-:W-:Y:S05]  /*2520*/  @!P1 BRA `(.L_x_33) ;  /* 0x0000000000049947 */ /* 0x000fea0003800000 */
[----:B------:R2:W5:Y:S02]  /*2530*/  LDG.E.LTC128B R93, desc[UR36][R14.64+0x4] ;  /* 0x000004240e5d7981 */ /* 0x000564000c1e1920 */
.L_x_33:
[----:B------:R-:W-:Y:S05]  /*2540*/  BSYNC B1 ;  /* 0x0000000000017941 */ /* 0x000fea0003800000 */
.L_x_32:
[----:B-----5:R-:W-:Y:S01]  /*2550*/  LOP3.LUT R56, R93, 0xffffe000, RZ, 0xc0, !PT ;  /* 0xffffe0005d387812 */ /* 0x020fe200078ec0ff */
[----:B------:R-:W-:Y:S01]  /*2560*/  BSSY B1, `(.L_x_34) ;  /* 0x000000c000017945 */ /* 0x000fe20003800000 */
[----:B------:R-:W-:Y:S01]  /*2570*/  ISETP.GT.AND P4, PT, R4, 0x8, PT ;  /* 0x000000080400780c */ /* 0x000fe20003f84270 */
[----:B------:R-:W-:Y:S02]  /*2580*/  IMAD.SHL.U32 R5, R10, 0x200, RZ ;  /* 0x000002000a057824 */ /* 0x000fe400078e00ff */
[----:B------:R-:W-:Y:S01]  /*2590*/  FMUL R56, R56, R89 ;  /* 0x0000005938387220 */ /* 0x000fe20000400000 */
[----:B------:R-:W-:Y:S02]  /*25a0*/  ISETP.GT.AND P0, PT, R3, RZ, P4 ;  /* 0x000000ff0300720c */ /* 0x000fe40002704270 */
[----:B------:R-:W-:Y:S01]  /*25b0*/  P2R R106, PR, RZ, 0x10 ;  /* 0x00000010ff6a7803 */ /* 0x000fe20000000000 */
[----:B------:R-:W-:Y:S01]  /*25c0*/  FFMA R59, R59, R88, R56 ;  /* 0x000000583b3b7223 */ /* 0x000fe20000000038 */
[----:B------:R-:W-:-:S04]  /*25d0*/  IMAD.MOV.U32 R56, RZ, RZ, R93 ;  /* 0x000000ffff387224 */ /* 0x000fc800078e005d */
[----:B------:R-:W-:-:S05]  /*25e0*/  F2FP.TF32.F32.PACK_B R59, R59 ;  /* 0x0000003bff3b723e */ /* 0x000fca00024050ff */
[----:B------:R3:W-:Y:S01]  /*25f0*/  @P1 STG.E desc[UR36][R20.64+0x4], R59 ;  /* 0x0000043b14001986 */ /* 0x0007e2000c101924 */
[----:B------:R-:W-:Y:S05]  /*2600*/  @!P0 BRA `(.L_x_35) ;  /* 0x0000000000048947 */ /* 0x000fea0003800000 */
[----:B------:R4:W5:Y:S02]  /*2610*/  LDG.E.LTC128B R56, desc[UR36][R6.64+0x20] ;  /* 0x0000202406387981 */ /* 0x000964000c1e1920 */
.L_x_35:
[----:B------:R-:W-:Y:S05]  /*2620*/  BSYNC B1 ;  /* 0x0000000000017941 */ /* 0x000fea0003800000 */
.L_x_34:
[----:B-----5:R-:W-:Y:S01]  /*2630*/  LOP3.LUT R58, R56, 0xffffe000, RZ, 0xc0, !PT ;  /* 0xffffe000383a7812 */ /* 0x020fe200078ec0ff */
[----:B------:R-:W-:Y:S01]  /*2640*/  BSSY B1, `(.L_x_36) ;  /* 0x000000d000017945 */ /* 0x000fe20003800000 */
[----:B------:R-:W-:Y:S02]  /*2650*/  SHF.L.U64.HI R93, R10, 0x9, R11 ;  /* 0x000000090a5d7819 */ /* 0x000fe4000001020b */
[----:B------:R-:W-:Y:S01]  /*2660*/  IADD3 R10, P1, P2, R5, R12, R107 ;  /* 0x0000000c050a7210 */ /* 0x000fe20007a3e06b */
[----:B------:R-:W-:Y:S01]  /*2670*/  FMUL R57, R58, R89 ;  /* 0x000000593a397220 */ /* 0x000fe20000400000 */
[----:B------:R-:W-:Y:S02]  /*2680*/  ISETP.GT.AND P3, PT, R4, 0x9, PT ;  /* 0x000000090400780c */ /* 0x000fe40003f64270 */
[----:B------:R-:W-:Y:S01]  /*2690*/  IADD3.X R11, R93, R13, R109, P1, P2 ;  /* 0x0000000d5d0b7210 */ /* 0x000fe20000fe446d */
[----:B------:R-:W-:Y:S01]  /*26a0*/  FFMA R57, R60, R88, R57 ;  /* 0x000000583c397223 */ /* 0x000fe20000000039 */
[----:B------:R-:W-:-:S02]  /*26b0*/  ISETP.GT.AND P1, PT, R3, RZ, P3 ;  /* 0x000000ff0300720c */ /* 0x000fc40001f24270 */
[----:B------:R-:W-:Y:S02]  /*26c0*/  P2R R107, PR, RZ, 0x8 ;  /* 0x00000008ff6b7803 */ /* 0x000fe40000000000 */
[----:B------:R-:W-:-:S05]  /*26d0*/  F2FP.TF32.F32.PACK_B R57, R57 ;  /* 0x00000039ff39723e */ /* 0x000fca00024050ff */
[----:B------:R0:W-:Y:S04]  /*26e0*/  @P0 STG.E desc[UR36][R12.64+0x20], R57 ;  /* 0x000020390c000986 */ /* 0x0001e8000c101924 */
[----:B------:R-:W-:Y:S05]  /*26f0*/  @!P1 BRA `(.L_x_37) ;  /* 0x0000000000049947 */ /* 0x000fea0003800000 */
[----:B------:R0:W5:Y:S02]  /*2700*/  LDG.E.LTC128B R56, desc[UR36][R6.64+0x24] ;  /* 0x0000242406387981 */ /* 0x000164000c1e1920 */
.L_x_37:
[----:B------:R-:W-:Y:S05]  /*2710*/  BSYNC B1 ;  /* 0x0000000000017941 */ /* 0x000fea0003800000 */
.L_x_36:
[----:B-----5:R-:W-:Y:S01]  /*2720*/  LOP3.LUT R58, R56, 0xffffe000, RZ, 0xc0, !PT ;  /* 0xffffe000383a7812 */ /* 0x020fe200078ec0ff */
[----:B------:R-:W-:Y:S01]  /*2730*/  BSSY B1, `(.L_x_38) ;  /* 0x0000008000017945 */ /* 0x000fe20003800000 */
[----:B------:R-:W-:-:S03]  /*2740*/  ISETP.GT.AND P0, PT, R3, 0x8, P4 ;  /* 0x000000080300780c */ /* 0x000fc60002704270 */
[----:B------:R-:W-:-:S04]  /*2750*/  FMUL R58, R58, R89 ;  /* 0x000000593a3a7220 */ /* 0x000fc80000400000 */
[----:B------:R-:W-:-:S05]  /*2760*/  FFMA R61, R61, R88, R58 ;  /* 0x000000583d3d7223 */ /* 0x000fca000000003a */
[----:B------:R-:W-:-:S05]  /*2770*/  F2FP.TF32.F32.PACK_B R61, R61 ;  /* 0x0000003dff3d723e */ /* 0x000fca00024050ff */
[----:B------:R0:W-:Y:S01]  /*2780*/  @P1 STG.E desc[UR36][R12.64+0x24], R61 ;  /* 0x0000243d0c001986 */ /* 0x0001e2000c101924 */
[----:B------:R-:W-:Y:S05]  /*2790*/  @!P0 BRA `(.L_x_39) ;  /* 0x0000000000048947 */ /* 0x000fea0003800000 */
[----:B------:R0:W5:Y:S02]  /*27a0*/  LDG.E.LTC128B R56, desc[UR36][R14.64+0x20] ;  /* 0x000020240e387981 */ /* 0x000164000c1e1920 */
.L_x_39:
[----:B------:R-:W-:Y:S05]  /*27b0*/  BSYNC B1 ;  /* 0x0000000000017941 */ /* 0x000fea0003800000 */
.L_x_38:
[----:B-----5:R-:W-:Y:S01]  /*27c0*/  LOP3.LUT R58, R56, 0xffffe000, RZ, 0xc0, !PT ;  /* 0xffffe000383a7812 */ /* 0x020fe200078ec0ff */
[----:B------:R-:W-:Y:S01]  /*27d0*/  BSSY B1, `(.L_x_40) ;  /* 0x0000008000017945 */ /* 0x000fe20003800000 */
[----:B------:R-:W-:-:S03]  /*27e0*/  ISETP.GT.AND P1, PT, R3, 0x8, P3 ;  /* 0x000000080300780c */ /* 0x000fc60001f24270 */
[----:B0-----:R-:W-:-:S04]  /*27f0*/  FMUL R57, R58, R89 ;  /* 0x000000593a397220 */ /* 0x001fc80000400000 */
[----:B------:R-:W-:-:S05]  /*2800*/  FFMA R57, R62, R88, R57 ;  /* 0x000000583e397223 */ /* 0x000fca0000000039 */
[----:B------:R-:W-:-:S05]  /*2810*/  F2FP.TF32.F32.PACK_B R57, R57 ;  /* 0x00000039ff39723e */ /* 0x000fca00024050ff */
[----:B------:R0:W-:Y:S01]  /*2820*/  @P0 STG.E desc[UR36][R20.64+0x20], R57 ;  /* 0x0000203914000986 */ /* 0x0001e2000c101924 */
[----:B------:R-:W-:Y:S05]  /*2830*/  @!P1 BRA `(.L_x_41) ;  /* 0x0000000000049947 */ /* 0x000fea0003800000 */
[----:B------:R0:W5:Y:S02]  /*2840*/  LDG.E.LTC128B R56, desc[UR36][R14.64+0x24] ;  /* 0x000024240e387981 */ /* 0x000164000c1e1920 */
.L_x_41:
[----:B------:R-:W-:Y:S05]  /*2850*/  BSYNC B1 ;  /* 0x0000000000017941 */ /* 0x000fea0003800000 */
.L_x_40:
[----:B-----5:R-:W-:Y:S01]  /*2860*/  LOP3.LUT R58, R56, 0xffffe000, RZ, 0xc0, !PT ;  /* 0xffffe000383a7812 */ /* 0x020fe200078ec0ff */
[----:B------:R-:W-:Y:S01]  /*2870*/  BSSY B1, `(.L_x_42) ;  /* 0x000000d000017945 */ /* 0x000fe20003800000 */
[----:B------:R-:W-:Y:S01]  /*2880*/  IADD3 R113, P0, R113, 0x80, RZ ;  /* 0x0000008071717810 */ /* 0x000fe20007f1e0ff */
[----:B------:R-:W-:Y:S01]  /*2890*/  IMAD.MOV.U32 R100, RZ, RZ, R56 ;  /* 0x000000ffff647224 */ /* 0x000fe200078e0038 */
[----:B------:R-:W-:Y:S01]  /*28a0*/  ISETP.GT.AND P2, PT, R4, 0x10, PT ;  /* 0x000000100400780c */ /* 0x000fe20003f44270 */
[----:B------:R-:W-:Y:S02]  /*28b0*/  FMUL R58, R58, R89 ;  /* 0x000000593a3a7220 */ /* 0x000fe40000400000 */
[----:B0-----:R-:W-:Y:S01]  /*28c0*/  IMAD.X R57, RZ, RZ, R101, P0 ;  /* 0x000000ffff397224 */ /* 0x001fe200000e0665 */
[----:B------:R-:W-:Y:S01]  /*28d0*/  ISETP.GT.AND P0, PT, R3, RZ, P2 ;  /* 0x000000ff0300720c */ /* 0x000fe20001704270 */
[----:B------:R-:W-:Y:S01]  /*28e0*/  FFMA R63, R63, R88, R58 ;  /* 0x000000583f3f7223 */ /* 0x000fe2000000003a */
[----:B------:R-:W-:-:S04]  /*28f0*/  P2R R101, PR, RZ, 0x4 ;  /* 0x00000004ff657803 */ /* 0x000fc80000000000 */
[----:B------:R-:W-:-:S05]  /*2900*/  F2FP.TF32.F32.PACK_B R63, R63 ;  /* 0x0000003fff3f723e */ /* 0x000fca00024050ff */
[----:B------:R0:W-:Y:S02]  /*2910*/  @P1 STG.E desc[UR36][R20.64+0x24], R63 ;  /* 0x0000243f14001986 */ /* 0x0001e4000c101924 */
[----:B------:R-:W-:Y:S05]  /*2920*/  @!P0 BRA `(.L_x_43) ;  /* 0x0000000000048947 */ /* 0x000fea0003800000 */
[----:B------:R0:W5:Y:S02]  /*2930*/  LDG.E.LTC128B R100, desc[UR36][R6.64+0x40] ;  /* 0x0000402406647981 */ /* 0x000164000c1e1920 */
.L_x_43:
[----:B------:R-:W-:Y:S05]  /*2940*/  BSYNC B1 ;  /* 0x0000000000017941 */ /* 0x000fea0003800000 */
.L_x_42:
[----:B-----5:R-:W-:Y:S01]  /*2950*/  LOP3.LUT R56, R100, 0xffffe000, RZ, 0xc0, !PT ;  /* 0xffffe00064387812 */ /* 0x020fe200078ec0ff */
[-C--:B------:R-:W-:Y:S01]  /*2960*/  IMAD R58, R57, R98.reuse, RZ ;  /* 0x00000062393a7224 */ /* 0x080fe200078e02ff */
[----:B------:R-:W-:Y:S01]  /*2970*/  ISETP.GT.AND P1, PT, R4, 0x11, PT ;  /* 0x000000110400780c */ /* 0x000fe20003f24270 */
[C---:B0-----:R-:W-:Y:S01]  /*2980*/  IMAD.WIDE.U32 R62, R113.reuse, R98, R102 ;  /* 0x00000062713e7225 */ /* 0x041fe200078e0066 */
[----:B------:R-:W-:Y:S03]  /*2990*/  BSSY B1, `(.L_x_44) ;  /* 0x000001f000017945 */ /* 0x000fe60003800000 */
[----:B------:R-:W-:Y:S01]  /*29a0*/  FMUL R57, R56, R89 ;  /* 0x0000005938397220 */ /* 0x000fe20000400000 */
[----:B------:R-:W-:-:S03]  /*29b0*/  IMAD R99, R113, R99, R58 ;  /* 0x0000006371637224 */ /* 0x000fc600078e023a */
[----:B------:R-:W-:Y:S01]  /*29c0*/  FFMA R97, R64, R88, R57 ;  /* 0x0000005840617223 */ /* 0x000fe20000000039 */
[----:B---3--:R-:W-:-:S04]  /*29d0*/  IMAD.WIDE.U32 R58, R113, R98, R8 ;  /* 0x00000062713a7225 */ /* 0x008fc800078e0008 */
[----:B------:R-:W-:Y:S01]  /*29e0*/  F2FP.TF32.F32.PACK_B R97, R97 ;  /* 0x00000061ff61723e */ /* 0x000fe200024050ff */
[----:B------:R-:W-:Y:S02]  /*29f0*/  IMAD.IADD R59, R99, 0x1, R59 ;  /* 0x00000001633b7824 */ /* 0x000fe400078e023b */
[----:B------:R-:W-:Y:S02]  /*2a00*/  IMAD.WIDE.U32 R56, R113, R98, R94 ;  /* 0x0000006271387225 */ /* 0x000fe400078e005e */
[----:B------:R0:W-:Y:S02]  /*2a10*/  @P0 STG.E desc[UR36][R12.64+0x40], R97 ;  /* 0x000040610c000986 */ /* 0x0001e4000c101924 */
[----:B------:R-:W-:Y:S01]  /*2a20*/  IMAD.WIDE.U32 R60, R23, R92, R58 ;  /* 0x0000005c173c7225 */ /* 0x000fe200078e003a */
[----:B------:R-:W-:-:S03]  /*2a30*/  LEA R58, P0, R56, R90, 0x2 ;  /* 0x0000005a383a7211 */ /* 0x000fc600078010ff */
[----:B------:R-:W-:Y:S02]  /*2a40*/  IMAD.IADD R57, R57, 0x1, R99 ;  /* 0x0000000139397824 */ /* 0x000fe400078e0263 */
[----:B------:R-:W-:-:S03]  /*2a50*/  IMAD.IADD R99, R99, 0x1, R63 ;  /* 0x0000000163637824 */ /* 0x000fc600078e023f */
[----:B------:R-:W-:Y:S01]  /*2a60*/  LEA.HI.X R59, R56, R91, R57, 0x2, P0 ;  /* 0x0000005b383b7211 */ /* 0x000fe200000f1439 */
[----:B------:R-:W-:Y:S01]  /*2a70*/  IMAD.IADD R57, R111, 0x1, R61 ;  /* 0x000000016f397824 */ /* 0x000fe200078e023d */
[----:B------:R-:W-:-:S04]  /*2a80*/  LEA R56, P0, R60, R90, 0x2 ;  /* 0x0000005a3c387211 */ /* 0x000fc800078010ff */
[----:B------:R-:W-:Y:S02]  /*2a90*/  LEA.HI.X R57, R60, R91, R57, 0x2, P0 ;  /* 0x0000005b3c397211 */ /* 0x000fe400000f1439 */
[----:B------:R-:W-:-:S05]  /*2aa0*/  IADD3 R96, P0, R96, R62, RZ ;  /* 0x0000003e60607210 */ /* 0x000fca0007f1e0ff */
[----:B------:R-:W-:Y:S01]  /*2ab0*/  IMAD.X R94, R99, 0x1, R95, P0 ;  /* 0x00000001635e7824 */ /* 0x000fe200000e065f */
[----:B------:R-:W-:-:S05]  /*2ac0*/  IADD3 R62, P0, R8, R62, RZ ;  /* 0x0000003e083e7210 */ /* 0x000fca0007f1e0ff */
[----:B------:R-:W-:Y:S01]  /*2ad0*/  IMAD.X R63, R9, 0x1, R99, P0 ;  /* 0x00000001093f7824 */ /* 0x000fe200000e0663 */
[----:B------:R-:W-:Y:S01]  /*2ae0*/  LEA R60, P0, R96, R90, 0x2 ;  /* 0x0000005a603c7211 */ /* 0x000fe200078010ff */
[----:B------:R-:W-:-:S03]  /*2af0*/  IMAD.WIDE.U32 R62, R23, R92, R62 ;  /* 0x0000005c173e7225 */ /* 0x000fc600078e003e */
[----:B------:R-:W-:Y:S01]  /*2b00*/  LEA.HI.X R61, R96, R91, R94, 0x2, P0 ;  /* 0x0000005b603d7211 */ /* 0x000fe200000f145e */
[----:B------:R-:W-:Y:S01]  /*2b10*/  IMAD.IADD R9, R111, 0x1, R63 ;  /* 0x000000016f097824 */ /* 0x000fe200078e023f */
[----:B------:R-:W-:-:S04]  /*2b20*/  LEA R8, P0, R62, R90, 0x2 ;  /* 0x0000005a3e087211 */ /* 0x000fc800078010ff */
[----:B------:R-:W-:Y:S02]  /*2b30*/  LEA.HI.X R9, R62, R91, R9, 0x2, P0 ;  /* 0x0000005b3e097211 */ /* 0x000fe400000f1409 */
[----:B------:R-:W-:Y:S02]  /*2b40*/  ISETP.GT.AND P0, PT, R3, RZ, P1 ;  /* 0x000000ff0300720c */ /* 0x000fe40000f04270 */
[----:B------:R-:W-:-:S11]  /*2b50*/  P2R R91, PR, RZ, 0x2 ;  /* 0x00000002ff5b7803 */ /* 0x000fd60000000000 */
[----:B0-----:R-:W-:Y:S05]  /*2b60*/  @!P0 BRA `(.L_x_45) ;  /* 0x0000000000048947 */ /* 0x001fea0003800000 */
[----:B------:R0:W5:Y:S02]  /*2b70*/  LDG.E.LTC128B R100, desc[UR36][R6.64+0x44] ;  /* 0x0000442406647981 */ /* 0x000164000c1e1920 */
.L_x_45:
[----:B------:R-:W-:Y:S05]  /*2b80*/  BSYNC B1 ;  /* 0x0000000000017941 */ /* 0x000fea0003800000 */
.L_x_44:
[----:B-----5:R-:W-:Y:S01]  /*2b90*/  LOP3.LUT R62, R100, 0xffffe000, RZ, 0xc0, !PT ;  /* 0xffffe000643e7812 */ /* 0x020fe200078ec0ff */
[----:B------:R-:W-:Y:S04]  /*2ba0*/  BSSY B1, `(.L_x_46) ;  /* 0x0000008000017945 */ /* 0x000fe80003800000 */
[----:B------:R-:W-:-:S04]  /*2bb0*/  FMUL R62, R62, R89 ;  /* 0x000000593e3e7220 */ /* 0x000fc80000400000 */
[----:B------:R-:W-:-:S05]  /*2bc0*/  FFMA R65, R65, R88, R62 ;  /* 0x0000005841417223 */ /* 0x000fca000000003e */
[----:B------:R-:W-:-:S05]  /*2bd0*/  F2FP.TF32.F32.PACK_B R65, R65 ;  /* 0x00000041ff41723e */ /* 0x000fca00024050ff */
[----:B------:R3:W-:Y:S01]  /*2be0*/  @P0 STG.E desc[UR36][R12.64+0x44], R65 ;  /* 0x000044410c000986 */ /* 0x0007e2000c101924 */
[----:B------:R-:W-:-:S13]  /*2bf0*/  ISETP.GT.AND P0, PT, R3, 0x8, P2 ;  /* 0x000000080300780c */ /* 0x000fda0001704270 */
[----:B---3--:R-:W-:Y:S05]  /*2c00*/  @!P0 BRA `(.L_x_47) ;  /* 0x0000000000048947 */ /* 0x008fea0003800000 */
[----:B------:R3:W5:Y:S02]  /*2c10*/  LDG.E.LTC128B R100, desc[UR36][R14.64+0x40] ;  /* 0x000040240e647981 */ /* 0x000764000c1e1920 */
.L_x_47:
[----:B------:R-:W-:Y:S05]  /*2c20*/  BSYNC B1 ;  /* 0x0000000000017941 */ /* 0x000fea0003800000 */
.L_x_46:
[----:B-----5:R-:W-:Y:S01]  /*2c30*/  LOP3.LUT R62, R100, 0xffffe000, RZ, 0xc0, !PT ;  /* 0xffffe000643e7812 */ /* 0x020fe200078ec0ff */
[----:B------:R-:W-:Y:S04]  /*2c40*/  BSSY B1, `(.L_x_48) ;  /* 0x0000008000017945 */ /* 0x000fe80003800000 */
[----:B------:R-:W-:-:S04]  /*2c50*/  FMUL R23, R62, R89 ;  /* 0x000000593e177220 */ /* 0x000fc80000400000 */
[----:B------:R-:W-:-:S05]  /*2c60*/  FFMA R23, R66, R88, R23 ;  /* 0x0000005842177223 */ /* 0x000fca0000000017 */
[----:B------:R-:W-:-:S05]  /*2c70*/  F2FP.TF32.F32.PACK_B R23, R23 ;  /* 0x00000017ff17723e */ /* 0x000fca00024050ff */
[----:B------:R0:W-:Y:S01]  /*2c80*/  @P0 STG.E desc[UR36][R20.64+0x40], R23 ;  /* 0x0000401714000986 */ /* 0x0001e2000c101924 */
[----:B------:R-:W-:-:S13]  /*2c90*/  ISETP.GT.AND P0, PT, R3, 0x8, P1 ;  /* 0x000000080300780c */ /* 0x000fda0000f04270 */
[----:B0-----:R-:W-:Y:S05]  /*2ca0*/  @!P0 BRA `(.L_x_49) ;  /* 0x0000000000048947 */ /* 0x001fea0003800000 */
[----:B------:R0:W5:Y:S02]  /*2cb0*/  LDG.E.LTC128B R100, desc[UR36][R14.64+0x44] ;  /* 0x000044240e647981 */ /* 0x000164000c1e1920 */
.L_x_49:
[----:B------:R-:W-:Y:S05]  /*2cc0*/  BSYNC B1 ;  /* 0x0000000000017941 */ /* 0x000fea0003800000 */
.L_x_48:
[----:B-----5:R-:W-:Y:S01]  /*2cd0*/  LOP3.LUT R62, R100, 0xffffe000, RZ, 0xc0, !PT ;  /* 0xffffe000643e7812 */ /* 0x020fe200078ec0ff */
[----:B------:R-:W-:Y:S01]  /*2ce0*/  BSSY B1, `(.L_x_50) ;  /* 0x000000a000017945 */ /* 0x000fe20003800000 */
[----:B------:R-:W-:-:S03]  /*2cf0*/  ISETP.GT.AND P2, PT, R4, 0x18, PT ;  /* 0x000000180400780c */ /* 0x000fc60003f44270 */
[----:B------:R-:W-:Y:S01]  /*2d00*/  FMUL R62, R62, R89 ;  /* 0x000000593e3e7220 */ /* 0x000fe20000400000 */
[----:B------:R-:W-:-:S03]  /*2d10*/  P2R R90, PR, RZ, 0x4 ;  /* 0x00000004ff5a7803 */ /* 0x000fc60000000000 */
[----:B------:R-:W-:-:S05]  /*2d20*/  FFMA R67, R67, R88, R62 ;  /* 0x0000005843437223 */ /* 0x000fca000000003e */
[----:B------:R-:W-:-:S05]  /*2d30*/  F2FP.TF32.F32.PACK_B R67, R67 ;  /* 0x00000043ff43723e */ /* 0x000fca00024050ff */
[----:B------:R0:W-:Y:S01]  /*2d40*/  @P0 STG.E desc[UR36][R20.64+0x44], R67 ;  /* 0x0000444314000986 */ /* 0x0001e2000c101924 */
[----:B------:R-:W-:-:S13]  /*2d50*/  ISETP.GT.AND P0, PT, R3, RZ, P2 ;  /* 0x000000ff0300720c */ /* 0x000fda0001704270 */
[----:B0-----:R-:W-:Y:S05]  /*2d60*/  @!P0 BRA `(.L_x_51) ;  /* 0x0000000000048947 */ /* 0x001fea0003800000 */
[----:B------:R0:W5:Y:S02]  /*2d70*/  LDG.E.LTC128B R100, desc[UR36][R6.64+0x60] ;  /* 0x0000602406647981 */ /* 0x000164000c1e1920 */
.L_x_51:
[----:B------:R-:W-:Y:S05]  /*2d80*/  BSYNC B1 ;  /* 0x0000000000017941 */ /* 0x000fea0003800000 */
.L_x_50:
        /* <DEDUP_REMOVED lines=11> */
.L_x_53:
[----:B------:R-:W-:Y:S05]  /*2e40*/  BSYNC B1 ;  /* 0x0000000000017941 */ /* 0x000fea0003800000 */
.L_x_52:
        /* <DEDUP_REMOVED lines=9> */
.L_x_55:
[----:B------:R-:W-:Y:S05]  /*2ee0*/  BSYNC B1 ;  /* 0x0000000000017941 */ /* 0x000fea0003800000 */
.L_x_54:
        /* <DEDUP_REMOVED lines=9> */
.L_x_57:
[----:B------:R-:W-:Y:S05]  /*2f80*/  BSYNC B1 ;  /* 0x0000000000017941 */ /* 0x000fea0003800000 */
.L_x_56:
        /* <DEDUP_REMOVED lines=11> */
.L_x_59:
[----:B------:R-:W-:Y:S05]  /*3040*/  BSYNC B1 ;  /* 0x0000000000017941 */ /* 0x000fea0003800000 */
.L_x_58:
        /* <DEDUP_REMOVED lines=11> */
.L_x_61:
[----:B------:R-:W-:Y:S05]  /*3100*/  BSYNC B1 ;  /* 0x0000000000017941 */ /* 0x000fea0003800000 */
.L_x_60:
        /* <DEDUP_REMOVED lines=9> */
.L_x_63:
[----:B------:R-:W-:Y:S05]  /*31a0*/  BSYNC B1 ;  /* 0x0000000000017941 */ /* 0x000fea0003800000 */
.L_x_62:
        /* <DEDUP_REMOVED lines=9> */
.L_x_65:
[----:B------:R-:W-:Y:S05]  /*3240*/  BSYNC B1 ;  /* 0x0000000000017941 */ /* 0x000fea0003800000 */
.L_x_64:
        /* <DEDUP_REMOVED lines=11> */
.L_x_67:
[----:B------:R-:W-:Y:S05]  /*3300*/  BSYNC B1 ;  /* 0x0000000000017941 */ /* 0x000fea0003800000 */
.L_x_66:
[----:B-----5:R-:W-:Y:S01]  /*3310*/  LOP3.LUT R62, R100, 0xffffe000, RZ, 0xc0, !PT ;  /* 0xffffe000643e7812 */ /* 0x020fe200078ec0ff */
[----:B------:R-:W-:Y:S01]  /*3320*/  BSSY B1, `(.L_x_68) ;  /* 0x000000a000017945 */ /* 0x000fe20003800000 */
[----:B------:R-:W-:-:S03]  /*3330*/  ISETP.GT.AND P5, PT, R4, 0x29, PT ;  /* 0x000000290400780c */ /* 0x000fc60003fa4270 */
[----:B------:R-:W-:-:S04]  /*3340*/  FMUL R23, R62, R89 ;  /* 0x000000593e177220 */ /* 0x000fc80000400000 */
[----:B------:R-:W-:-:S05]  /*3350*/  FFMA R23, R76, R88, R23 ;  /* 0x000000584c177223 */ /* 0x000fca0000000017 */
[----:B------:R-:W-:-:S05]  /*3360*/  F2FP.TF32.F32.PACK_B R23, R23 ;  /* 0x00000017ff17723e */ /* 0x000fca00024050ff */
[----:B------:R1:W-:Y:S01]  /*3370*/  @P0 STG.E desc[UR36][R12.64+0xa0], R23 ;  /* 0x0000a0170c000986 */ /* 0x0003e2000c101924 */
[----:B------:R-:W-:Y:S02]  /*3380*/  ISETP.GT.AND P0, PT, R3, RZ, P5 ;  /* 0x000000ff0300720c */ /* 0x000fe40002f04270 */
[----:B-1----:R-:W-:-:S11]  /*3390*/  P2R R23, PR, RZ, 0x20 ;  /* 0x00000020ff177803 */ /* 0x002fd60000000000 */
[----:B------:R-:W-:Y:S05]  /*33a0*/  @!P0 BRA `(.L_x_69) ;  /* 0x0000000000048947 */ /* 0x000fea0003800000 */
[----:B------:R1:W5:Y:S02]  /*33b0*/  LDG.E.LTC128B R100, desc[UR36][R6.64+0xa4] ;  /* 0x0000a42406647981 */ /* 0x000364000c1e1920 */
.L_x_69:
[----:B------:R-:W-:Y:S05]  /*33c0*/  BSYNC B1 ;  /* 0x0000000000017941 */ /* 0x000fea0003800000 */
.L_x_68:
        /* <DEDUP_REMOVED lines=9> */
.L_x_71:
[----:B------:R-:W-:Y:S05]  /*3460*/  BSYNC B1 ;  /* 0x0000000000017941 */ /* 0x000fea0003800000 */
.L_x_70:
        /* <DEDUP_REMOVED lines=9> */
.L_x_73:
[----:B------:R-:W-:Y:S05]  /*3500*/  BSYNC B1 ;  /* 0x0000000000017941 */ /* 0x000fea0003800000 */
.L_x_72:
[----:B-----5:R-:W-:Y:S01]  /*3510*/  LOP3.LUT R62, R100, 0xffffe000, RZ, 0xc0, !PT ;  /* 0xffffe000643e7812 */ /* 0x020fe200078ec0ff */
[----:B------:R-:W-:Y:S01]  /*3520*/  BSSY B1, `(.L_x_74) ;  /* 0x0000009000017945 */ /* 0x000fe20003800000 */
[----:B------:R-:W-:-:S03]  /*3530*/  ISETP.GT.AND P3, PT, R4, 0x30, PT ;  /* 0x000000300400780c */ /* 0x000fc60003f64270 */
[----:B------:R-:W-:-:S04]  /*3540*/  FMUL R62, R62, R89 ;  /* 0x000000593e3e7220 */ /* 0x000fc80000400000 */
[----:B------:R-:W-:-:S05]  /*3550*/  FFMA R79, R79, R88, R62 ;  /* 0x000000584f4f7223 */ /* 0x000fca000000003e */
[----:B------:R-:W-:-:S05]  /*3560*/  F2FP.TF32.F32.PACK_B R79, R79 ;  /* 0x0000004fff4f723e */ /* 0x000fca00024050ff */
[----:B------:R0:W-:Y:S01]  /*3570*/  @P0 STG.E desc[UR36][R20.64+0xa4], R79 ;  /* 0x0000a44f14000986 */ /* 0x0001e2000c101924 */
[----:B------:R-:W-:-:S13]  /*3580*/  ISETP.GT.AND P0, PT, R3, RZ, P3 ;  /* 0x000000ff0300720c */ /* 0x000fda0001f04270 */
[----:B0-----:R-:W-:Y:S05]  /*3590*/  @!P0 BRA `(.L_x_75) ;  /* 0x0000000000048947 */ /* 0x001fea0003800000 */
[----:B------:R0:W5:Y:S02]  /*35a0*/  LDG.E.LTC128B R100, desc[UR36][R6.64+0xc0] ;  /* 0x0000c02406647981 */ /* 0x000164000c1e1920 */
.L_x_75:
[----:B------:R-:W-:Y:S05]  /*35b0*/  BSYNC B1 ;  /* 0x0000000000017941 */ /* 0x000fea0003800000 */
.L_x_74:
        /* <DEDUP_REMOVED lines=10> */
.L_x_77:
[----:B------:R-:W-:Y:S05]  /*3660*/  BSYNC B1 ;  /* 0x0000000000017941 */ /* 0x000fea0003800000 */
.L_x_76:
        /* <DEDUP_REMOVED lines=9> */
.L_x_79:
[----:B------:R-:W-:Y:S05]  /*3700*/  BSYNC B1 ;  /* 0x0000000000017941 */ /* 0x000fea0003800000 */
.L_x_78:
        /* <DEDUP_REMOVED lines=9> */
.L_x_81:
[----:B------:R-:W-:Y:S05]  /*37a0*/  BSYNC B1 ;  /* 0x0000000000017941 */ /* 0x000fea0003800000 */
.L_x_80:
        /* <DEDUP_REMOVED lines=10> */
.L_x_83:
[----:B------:R-:W-:Y:S05]  /*3850*/  BSYNC B1 ;  /* 0x0000000000017941 */ /* 0x000fea0003800000 */
.L_x_82:
[----:B-----5:R-:W-:Y:S01]  /*3860*/  LOP3.LUT R62, R100, 0xffffe000, RZ, 0xc0, !PT ;  /* 0xffffe000643e7812 */ /* 0x020fe200078ec0ff */
[----:B------:R-:W-:Y:S04]  /*3870*/  BSSY B1, `(.L_x_84) ;  /* 0x000000f000017945 */ /* 0x000fe80003800000 */
[----:B------:R-:W-:-:S04]  /*3880*/  FMUL R23, R62, R89 ;  /* 0x000000593e177220 */ /* 0x000fc80000400000 */
[----:B------:R-:W-:-:S05]  /*3890*/  FFMA R23, R84, R88, R23 ;  /* 0x0000005854177223 */ /* 0x000fca0000000017 */
[----:B------:R-:W-:-:S05]  /*38a0*/  F2FP.TF32.F32.PACK_B R23, R23 ;  /* 0x00000017ff17723e */ /* 0x000fca00024050ff */
[----:B------:R0:W-:Y:S01]  /*38b0*/  @P0 STG.E desc[UR36][R12.64+0xe0], R23 ;  /* 0x0000e0170c000986 */ /* 0x0001e2000c101924 */
[----:B------:R-:W-:-:S05]  /*38c0*/  IADD3 R64, P0, R5, R20, RZ ;  /* 0x0000001405407210 */ /* 0x000fca0007f1e0ff */
[----:B------:R-:W-:Y:S01]  /*38d0*/  IMAD.X R65, R93, 0x1, R21, P0 ;  /* 0x000000015d417824 */ /* 0x000fe200000e0615 */
[----:B------:R-:W-:-:S05]  /*38e0*/  IADD3 R66, P0, R5, R20, RZ ;  /* 0x0000001405427210 */ /* 0x000fca0007f1e0ff */
[----:B------:R-:W-:Y:S01]  /*38f0*/  IMAD.X R67, R93, 0x1, R21, P0 ;  /* 0x000000015d437824 */ /* 0x000fe200000e0615 */
[----:B------:R-:W-:-:S05]  /*3900*/  IADD3 R62, P0, R5, R12, RZ ;  /* 0x0000000c053e7210 */ /* 0x000fca0007f1e0ff */
[----:B------:R-:W-:Y:S01]  /*3910*/  IMAD.X R63, R93, 0x1, R13, P0 ;  /* 0x000000015d3f7824 */ /* 0x000fe200000e060d */
[----:B------:R-:W-:-:S04]  /*3920*/  ISETP.GT.AND P0, PT, R4, 0x39, PT ;  /* 0x000000390400780c */ /* 0x000fc80003f04270 */
[----:B------:R-:W-:-:S13]  /*3930*/  ISETP.GT.AND P4, PT, R3, RZ, P0 ;  /* 0x000000ff0300720c */ /* 0x000fda0000784270 */
[----:B0-----:R-:W-:Y:S05]  /*3940*/  @!P4 BRA `(.L_x_85) ;  /* 0x000000000004c947 */ /* 0x001fea0003800000 */
[----:B------:R0:W5:Y:S02]  /*3950*/  LDG.E.LTC128B R100, desc[UR36][R6.64+0xe4] ;  /* 0x0000e42406647981 */ /* 0x000164000c1e1920 */
.L_x_85:
[----:B------:R-:W-:Y:S05]  /*3960*/  BSYNC B1 ;  /* 0x0000000000017941 */ /* 0x000fea0003800000 */
.L_x_84:
        /* <DEDUP_REMOVED lines=9> */
.L_x_87:
[----:B------:R-:W-:Y:S05]  /*3a00*/  BSYNC B1 ;  /* 0x0000000000017941 */ /* 0x000fea0003800000 */
.L_x_86:
        /* <DEDUP_REMOVED lines=9> */
.L_x_89:
[----:B------:R-:W-:Y:S05]  /*3aa0*/  BSYNC B1 ;  /* 0x0000000000017941 */ /* 0x000fea0003800000 */
.L_x_88:
[----:B-----5:R-:W-:-:S05]  /*3ab0*/  LOP3.LUT R4, R100, 0xffffe000, RZ, 0xc0, !PT ;  /* 0xffffe00064047812 */ /* 0x020fca00078ec0ff */
[----:B------:R-:W-:-:S04]  /*3ac0*/  FMUL R4, R4, R89 ;  /* 0x0000005904047220 */ /* 0x000fc80000400000 */
[----:B------:R-:W-:-:S05]  /*3ad0*/  FFMA R87, R87, R88, R4 ;  /* 0x0000005857577223 */ /* 0x000fca0000000004 */
[----:B------:R-:W-:-:S05]  /*3ae0*/  F2FP.TF32.F32.PACK_B R87, R87 ;  /* 0x00000057ff57723e */ /* 0x000fca00024050ff */
[----:B------:R0:W-:Y:S01]  /*3af0*/  @P4 STG.E desc[UR36][R20.64+0xe4], R87 ;  /* 0x0000e45714004986 */ /* 0x0001e2000c101924 */
[----:B------:R-:W-:-:S13]  /*3b00*/  ISETP.GT.AND P4, PT, R3, 0x80, P6 ;  /* 0x000000800300780c */ /* 0x000fda0003784270 */
[----:B------:R-:W2:Y:S01]  /*3b10*/  @P4 LDG.E.LTC128B R100, desc[UR36][R58.64] ;  /* 0x000000243a644981 */ /* 0x000ea2000c1e1920 */
[----:B------:R-:W-:Y:S01]  /*3b20*/  BSSY B1, `(.L_x_90) ;  /* 0x000000a000017945 */ /* 0x000fe20003800000 */
[----:B--2---:R-:W-:-:S05]  /*3b30*/  LOP3.LUT R4, R100, 0xffffe000, RZ, 0xc0, !PT ;  /* 0xffffe00064047812 */ /* 0x004fca00078ec0ff */
[----:B------:R-:W-:-:S04]  /*3b40*/  FMUL R5, R4, R89 ;  /* 0x0000005904057220 */ /* 0x000fc80000400000 */
[----:B------:R-:W-:-:S05]  /*3b50*/  FFMA R5, R24, R88, R5 ;  /* 0x0000005818057223 */ /* 0x000fca0000000005 */
[----:B------:R-:W-:-:S05]  /*3b60*/  F2FP.TF32.F32.PACK_B R5, R5 ;  /* 0x00000005ff05723e */ /* 0x000fca00024050ff */
[----:B------:R0:W-:Y:S01]  /*3b70*/  @P4 STG.E desc[UR36][R62.64], R5 ;  /* 0x000000053e004986 */ /* 0x0001e2000c101924 */
[----:B------:R-:W-:-:S04]  /*3b80*/  ISETP.NE.AND P4, PT, R105, RZ, PT ;  /* 0x000000ff6900720c */ /* 0x000fc80003f85270 */
[----:B------:R-:W-:-:S13]  /*3b90*/  ISETP.GT.AND P4, PT, R3, 0x80, P4 ;  /* 0x000000800300780c */ /* 0x000fda0002784270 */
[----:B0-----:R-:W-:Y:S05]  /*3ba0*/  @!P4 BRA `(.L_x_91) ;  /* 0x000000000004c947 */ /* 0x001fea0003800000 */
[----:B------:R0:W5:Y:S02]  /*3bb0*/  LDG.E.LTC128B R100, desc[UR36][R56.64+0x4] ;  /* 0x0000042438647981 */ /* 0x000164000c1e1920 */
.L_x_91:
[----:B------:R-:W-:Y:S05]  /*3bc0*/  BSYNC B1 ;  /* 0x0000000000017941 */ /* 0x000fea0003800000 */
.L_x_90:
[----:B-----5:R-:W-:Y:S01]  /*3bd0*/  LOP3.LUT R4, R100, 0xffffe000, RZ, 0xc0, !PT ;  /* 0xffffe00064047812 */ /* 0x020fe200078ec0ff */
[----:B------:R-:W-:Y:S01]  /*3be0*/  @P4 IMAD.MOV.U32 R5, RZ, RZ, R63 ;  /* 0x000000ffff054224 */ /* 0x000fe200078e003f */
[----:B------:R-:W-:Y:S01]  /*3bf0*/  ISETP.GT.AND P6, PT, R3, 0x88, P6 ;  /* 0x000000880300780c */ /* 0x000fe200037c4270 */
[----:B------:R-:W-:Y:S02]  /*3c00*/  BSSY B1, `(.L_x_92) ;  /* 0x0000008000017945 */ /* 0x000fe40003800000 */
[----:B------:R-:W-:-:S04]  /*3c10*/  FMUL R4, R4, R89 ;  /* 0x0000005904047220 */ /* 0x000fc80000400000 */
[----:B------:R-:W-:Y:S01]  /*3c20*/  FFMA R25, R25, R88, R4 ;  /* 0x0000005819197223 */ /* 0x000fe20000000004 */
[----:B------:R-:W-:-:S04]  /*3c30*/  @P4 IMAD.MOV.U32 R4, RZ, RZ, R62 ;  /* 0x000000ffff044224 */ /* 0x000fc800078e003e */
[----:B------:R-:W-:-:S05]  /*3c40*/  F2FP.TF32.F32.PACK_B R25, R25 ;  /* 0x00000019ff19723e */ /* 0x000fca00024050ff */
[----:B------:R2:W-:Y:S01]  /*3c50*/  @P4 STG.E desc[UR36][R4.64+0x4], R25 ;  /* 0x0000041904004986 */ /* 0x0005e2000c101924 */
[----:B------:R-:W-:Y:S05]  /*3c60*/  @!P6 BRA `(.L_x_93) ;  /* 0x000000000004e947 */ /* 0x000fea0003800000 */
[----:B------:R0:W5:Y:S02]  /*3c70*/  LDG.E.LTC128B R100, desc[UR36][R60.64] ;  /* 0x000000243c647981 */ /* 0x000164000c1e1920 */
.L_x_93:
[----:B------:R-:W-:Y:S05]  /*3c80*/  BSYNC B1 ;  /* 0x0000000000017941 */ /* 0x000fea0003800000 */
.L_x_92:
[----:B--2--5:R-:W-:Y:S01]  /*3c90*/  LOP3.LUT R4, R100, 0xffffe000, RZ, 0xc0, !PT ;  /* 0xffffe00064047812 */ /* 0x024fe200078ec0ff */
[----:B------:R-:W-:Y:S01]  /*3ca0*/  BSSY B1, `(.L_x_94) ;  /* 0x0000009000017945 */ /* 0x000fe20003800000 */
[----:B------:R-:W-:-:S03]  /*3cb0*/  ISETP.NE.AND P4, PT, R105, RZ, PT ;  /* 0x000000ff6900720c */ /* 0x000fc60003f85270 */
[----:B------:R-:W-:Y:S01]  /*3cc0*/  FMUL R5, R4, R89 ;  /* 0x0000005904057220 */ /* 0x000fe20000400000 */
[----:B------:R-:W-:-:S03]  /*3cd0*/  ISETP.GT.AND P4, PT, R3, 0x88, P4 ;  /* 0x000000880300780c */ /* 0x000fc60002784270 */
[----:B------:R-:W-:-:S05]  /*3ce0*/  FFMA R5, R26, R88, R5 ;  /* 0x000000581a057223 */ /* 0x000fca0000000005 */
[----:B------:R-:W-:-:S05]  /*3cf0*/  F2FP.TF32.F32.PACK_B R5, R5 ;  /* 0x00000005ff05723e */ /* 0x000fca00024050ff */
[----:B------:R2:W-:Y:S01]  /*3d00*/  @P6 STG.E desc[UR36][R64.64], R5 ;  /* 0x0000000540006986 */ /* 0x0005e2000c101924 */
[----:B------:R-:W-:Y:S05]  /*3d10*/  @!P4 BRA `(.L_x_95) ;  /* 0x000000000004c947 */ /* 0x000fea0003800000 */
[----:B------:R0:W5:Y:S02]  /*3d20*/  LDG.E.LTC128B R100, desc[UR36][R8.64+0x4] ;  /* 0x0000042408647981 */ /* 0x000164000c1e1920 */
.L_x_95:
[----:B------:R-:W-:Y:S05]  /*3d30*/  BSYNC B1 ;  /* 0x0000000000017941 */ /* 0x000fea0003800000 */
.L_x_94:
[----:B-----5:R-:W-:Y:S01]  /*3d40*/  LOP3.LUT R4, R100, 0xffffe000, RZ, 0xc0, !PT ;  /* 0xffffe00064047812 */ /* 0x020fe200078ec0ff */
[----:B------:R-:W-:Y:S01]  /*3d50*/  BSSY B1, `(.L_x_96) ;  /* 0x0000009000017945 */ /* 0x000fe20003800000 */
[----:B------:R-:W-:-:S03]  /*3d60*/  ISETP.NE.AND P6, PT, R106, RZ, PT ;  /* 0x000000ff6a00720c */ /* 0x000fc60003fc5270 */
[----:B------:R-:W-:-:S04]  /*3d70*/  FMUL R4, R4, R89 ;  /* 0x0000005904047220 */ /* 0x000fc80000400000 */
[----:B------:R-:W-:-:S05]  /*3d80*/  FFMA R27, R27, R88, R4 ;  /* 0x000000581b1b7223 */ /* 0x000fca0000000004 */
[----:B------:R-:W-:-:S05]  /*3d90*/  F2FP.TF32.F32.PACK_B R27, R27 ;  /* 0x0000001bff1b723e */ /* 0x000fca00024050ff */
[----:B------:R0:W-:Y:S01]  /*3da0*/  @P4 STG.E desc[UR36][R66.64+0x4], R27 ;  /* 0x0000041b42004986 */ /* 0x0001e2000c101924 */
[----:B------:R-:W-:-:S13]  /*3db0*/  ISETP.GT.AND P4, PT, R3, 0x80, P6 ;  /* 0x000000800300780c */ /* 0x000fda0003784270 */
[----:B0-----:R-:W-:Y:S05]  /*3dc0*/  @!P4 BRA `(.L_x_97) ;  /* 0x000000000004c947 */ /* 0x001fea0003800000 */
[----:B------:R0:W5:Y:S02]  /*3dd0*/  LDG.E.LTC128B R100, desc[UR36][R56.64+0x20] ;  /* 0x0000202438647981 */ /* 0x000164000c1e1920 */
.L_x_97:
[----:B------:R-:W-:Y:S05]  /*3de0*/  BSYNC B1 ;  /* 0x0000000000017941 */ /* 0x000fea0003800000 */
.L_x_96:
[----:B-----5:R-:W-:Y:S01]  /*3df0*/  LOP3.LUT R4, R100, 0xffffe000, RZ, 0xc0, !PT ;  /* 0xffffe00064047812 */ /* 0x020fe200078ec0ff */
[----:B------:R-:W-:Y:S01]  /*3e00*/  BSSY B1, `(.L_x_98) ;  /* 0x000000b000017945 */ /* 0x000fe20003800000 */
[----:B------:R-:W-:-:S03]  /*3e10*/  ISETP.NE.AND P6, PT, R107, RZ, PT ;  /* 0x000000ff6b00720c */ /* 0x000fc60003fc5270 */
[----:B--2---:R-:W-:Y:S01]  /*3e20*/  FMUL R5, R4, R89 ;  /* 0x0000005904057220 */ /* 0x004fe20000400000 */
[----:B------:R-:W-:-:S03]  /*3e30*/  @P4 IMAD.MOV.U32 R4, RZ, RZ, R62 ;  /* 0x000000ffff044224 */ /* 0x000fc600078e003e */
[----:B-1--4-:R-:W-:Y:S01]  /*3e40*/  FFMA R7, R28, R88, R5 ;  /* 0x000000581c077223 */ /* 0x012fe20000000005 */
[----:B------:R-:W-:-:S04]  /*3e50*/  @P4 IMAD.MOV.U32 R5, RZ, RZ, R63 ;  /* 0x000000ffff054224 */ /* 0x000fc800078e003f */
[----:B------:R-:W-:-:S05]  /*3e60*/  F2FP.TF32.F32.PACK_B R7, R7 ;  /* 0x00000007ff07723e */ /* 0x000fca00024050ff */
[----:B------:R1:W-:Y:S01]  /*3e70*/  @P4 STG.E desc[UR36][R4.64+0x20], R7 ;  /* 0x0000200704004986 */ /* 0x0003e2000c101924 */
[----:B------:R-:W-:-:S13]  /*3e80*/  ISETP.GT.AND P4, PT, R3, 0x80, P6 ;  /* 0x000000800300780c */ /* 0x000fda0003784270 */
[----:B-1----:R-:W-:Y:S05]  /*3e90*/  @!P4 BRA `(.L_x_99) ;  /* 0x000000000004c947 */ /* 0x002fea0003800000 */
[----:B------:R1:W5:Y:S02]  /*3ea0*/  LDG.E.LTC128B R100, desc[UR36][R56.64+0x24] ;  /* 0x0000242438647981 */ /* 0x000364000c1e1920 */
.L_x_99:
[----:B------:R-:W-:Y:S05]  /*3eb0*/  BSYNC B1 ;  /* 0x0000000000017941 */ /* 0x000fea0003800000 */
.L_x_98:
[----:B-----5:R-:W-:Y:S01]  /*3ec0*/  LOP3.LUT R4, R100, 0xffffe000, RZ, 0xc0, !PT ;  /* 0xffffe00064047812 */ /* 0x020fe200078ec0ff */
[----:B------:R-:W-:Y:S01]  /*3ed0*/  @P4 IMAD.MOV.U32 R5, RZ, RZ, R63 ;  /* 0x000000ffff054224 */ /* 0x000fe200078e003f */
[----:B------:R-:W-:Y:S03]  /*3ee0*/  BSSY B1, `(.L_x_100) ;  /* 0x000000a000017945 */ /* 0x000fe60003800000 */
[----:B------:R-:W-:-:S04]  /*3ef0*/  FMUL R4, R4, R89 ;  /* 0x0000005904047220 */ /* 0x000fc80000400000 */
[----:B------:R-:W-:Y:S01]  /*3f00*/  FFMA R29, R29, R88, R4 ;  /* 0x000000581d1d7223 */ /* 0x000fe20000000004 */
[----:B------:R-:W-:-:S04]  /*3f10*/  @P4 IMAD.MOV.U32 R4, RZ, RZ, R62 ;  /* 0x000000ffff044224 */ /* 0x000fc800078e003e */
[----:B------:R-:W-:-:S05]  /*3f20*/  F2FP.TF32.F32.PACK_B R29, R29 ;  /* 0x0000001dff1d723e */ /* 0x000fca00024050ff */
[----:B------:R2:W-:Y:S01]  /*3f30*/  @P4 STG.E desc[UR36][R4.64+0x24], R29 ;  /* 0x0000241d04004986 */ /* 0x0005e2000c101924 */
[----:B------:R-:W-:-:S04]  /*3f40*/  ISETP.NE.AND P4, PT, R106, RZ, PT ;  /* 0x000000ff6a00720c */ /* 0x000fc80003f85270 */
[----:B------:R-:W-:-:S13]  /*3f50*/  ISETP.GT.AND P4, PT, R3, 0x88, P4 ;  /* 0x000000880300780c */ /* 0x000fda0002784270 */
[----:B--2---:R-:W-:Y:S05]  /*3f60*/  @!P4 BRA `(.L_x_101) ;  /* 0x000000000004c947 */ /* 0x004fea0003800000 */
[----:B------:R2:W5:Y:S02]  /*3f70*/  LDG.E.LTC128B R100, desc[UR36][R8.64+0x20] ;  /* 0x0000202408647981 */ /* 0x000564000c1e1920 */
.L_x_101:
[----:B------:R-:W-:Y:S05]  /*3f80*/  BSYNC B1 ;  /* 0x0000000000017941 */ /* 0x000fea0003800000 */
.L_x_100:
[----:B-----5:R-:W-:Y:S01]  /*3f90*/  LOP3.LUT R4, R100, 0xffffe000, RZ, 0xc0, !PT ;  /* 0xffffe00064047812 */ /* 0x020fe200078ec0ff */
[----:B------:R-:W-:Y:S04]  /*3fa0*/  BSSY B1, `(.L_x_102) ;  /* 0x0000008000017945 */ /* 0x000fe80003800000 */
[----:B------:R-:W-:-:S04]  /*3fb0*/  FMUL R5, R4, R89 ;  /* 0x0000005904057220 */ /* 0x000fc80000400000 */
[----:B------:R-:W-:-:S05]  /*3fc0*/  FFMA R5, R30, R88, R5 ;  /* 0x000000581e057223 */ /* 0x000fca0000000005 */
[----:B------:R-:W-:-:S05]  /*3fd0*/  F2FP.TF32.F32.PACK_B R5, R5 ;  /* 0x00000005ff05723e */ /* 0x000fca00024050ff */
[----:B------:R4:W-:Y:S01]  /*3fe0*/  @P4 STG.E desc[UR36][R10.64+0x20], R5 ;  /* 0x000020050a004986 */ /* 0x0009e2000c101924 */
[----:B------:R-:W-:-:S13]  /*3ff0*/  ISETP.GT.AND P4, PT, R3, 0x88, P6 ;  /* 0x000000880300780c */ /* 0x000fda0003784270 */
[----:B----4-:R-:W-:Y:S05]  /*4000*/  @!P4 BRA `(.L_x_103) ;  /* 0x000000000004c947 */ /* 0x010fea0003800000 */
[----:B------:R4:W5:Y:S02]  /*4010*/  LDG.E.LTC128B R100, desc[UR36][R8.64+0x24] ;  /* 0x0000242408647981 */ /* 0x000964000c1e1920 */
.L_x_103:
[----:B------:R-:W-:Y:S05]  /*4020*/  BSYNC B1 ;  /* 0x0000000000017941 */ /* 0x000fea0003800000 */
.L_x_102:
[----:B-----5:R-:W-:Y:S01]  /*4030*/  LOP3.LUT R4, R100, 0xffffe000, RZ, 0xc0, !PT ;  /* 0xffffe00064047812 */ /* 0x020fe200078ec0ff */
[----:B------:R-:W-:Y:S01]  /*4040*/  @P4 IMAD.MOV.U32 R5, RZ, RZ, R11 ;  /* 0x000000ffff054224 */ /* 0x000fe200078e000b */
[----:B------:R-:W-:Y:S01]  /*4050*/  ISETP.NE.AND P6, PT, R101, RZ, PT ;  /* 0x000000ff6500720c */ /* 0x000fe20003fc5270 */
[----:B------:R-:W-:Y:S02]  /*4060*/  BSSY B1, `(.L_x_104) ;  /* 0x0000009000017945 */ /* 0x000fe40003800000 */
[----:B------:R-:W-:-:S04]  /*4070*/  FMUL R4, R4, R89 ;  /* 0x0000005904047220 */ /* 0x000fc80000400000 */
[----:B------:R-:W-:Y:S01]  /*4080*/  FFMA R31, R31, R88, R4 ;  /* 0x000000581f1f7223 */ /* 0x000fe20000000004 */
[----:B------:R-:W-:-:S04]  /*4090*/  @P4 IMAD.MOV.U32 R4, RZ, RZ, R10 ;  /* 0x000000ffff044224 */ /* 0x000fc800078e000a */
[----:B------:R-:W-:-:S05]  /*40a0*/  F2FP.TF32.F32.PACK_B R31, R31 ;  /* 0x0000001fff1f723e */ /* 0x000fca00024050ff */
[----:B------:R0:W-:Y:S01]  /*40b0*/  @P4 STG.E desc[UR36][R4.64+0x24], R31 ;  /* 0x0000241f04004986 */ /* 0x0001e2000c101924 */
[----:B------:R-:W-:-:S13]  /*40c0*/  ISETP.GT.AND P4, PT, R3, 0x80, P6 ;  /* 0x000000800300780c */ /* 0x000fda0003784270 */
[----:B0-----:R-:W-:Y:S05]  /*40d0*/  @!P4 BRA `(.L_x_105) ;  /* 0x000000000004c947 */ /* 0x001fea0003800000 */
[----:B------:R0:W5:Y:S02]  /*40e0*/  LDG.E.LTC128B R100, desc[UR36][R56.64+0x40] ;  /* 0x0000402438647981 */ /* 0x000164000c1e1920 */
.L_x_105:
[----:B------:R-:W-:Y:S05]  /*40f0*/  BSYNC B1 ;  /* 0x0000000000017941 */ /* 0x000fea0003800000 */
.L_x_104:
[----:B-----5:R-:W-:Y:S01]  /*4100*/  LOP3.LUT R4, R100, 0xffffe000, RZ, 0xc0, !PT ;  /* 0xffffe00064047812 */ /* 0x020fe200078ec0ff */
[----:B------:R-:W-:Y:S01]  /*4110*/  BSSY B1, `(.L_x_106) ;  /* 0x000000b000017945 */ /* 0x000fe20003800000 */
[----:B------:R-:W-:-:S03]  /*4120*/  ISETP.NE.AND P6, PT, R91, RZ, PT ;  /* 0x000000ff5b00720c */ /* 0x000fc60003fc5270 */
[----:B------:R-:W-:Y:S01]  /*4130*/  FMUL R5, R4, R89 ;  /* 0x0000005904057220 */ /* 0x000fe20000400000 */
[----:B------:R-:W-:-:S03]  /*4140*/  @P4 IMAD.MOV.U32 R4, RZ, RZ, R62 ;  /* 0x000000ffff044224 */ /* 0x000fc600078e003e */
[----:B------:R-:W-:Y:S01]  /*4150*/  FFMA R7, R32, R88, R5 ;  /* 0x0000005820077223 */ /* 0x000fe20000000005 */
[----:B------:R-:W-:-:S04]  /*4160*/  @P4 IMAD.MOV.U32 R5, RZ, RZ, R63 ;  /* 0x000000ffff054224 */ /* 0x000fc800078e003f */
[----:B------:R-:W-:-:S05]  /*4170*/  F2FP.TF32.F32.PACK_B R7, R7 ;  /* 0x00000007ff07723e */ /* 0x000fca00024050ff */
[----:B------:R0:W-:Y:S01]  /*4180*/  @P4 STG.E desc[UR36][R4.64+0x40], R7 ;  /* 0x0000400704004986 */ /* 0x0001e2000c101924 */
[----:B------:R-:W-:-:S13]  /*4190*/  ISETP.GT.AND P4, PT, R3, 0x80, P6 ;  /* 0x000000800300780c */ /* 0x000fda0003784270 */
[----:B0-----:R-:W-:Y:S05]  /*41a0*/  @!P4 BRA `(.L_x_107) ;  /* 0x000000000004c947 */ /* 0x001fea0003800000 */
[----:B------:R0:W5:Y:S02]  /*41b0*/  LDG.E.LTC128B R100, desc[UR36][R56.64+0x44] ;  /* 0x0000442438647981 */ /* 0x000164000c1e1920 */
.L_x_107:
[----:B------:R-:W-:Y:S05]  /*41c0*/  BSYNC B1 ;  /* 0x0000000000017941 */ /* 0x000fea0003800000 */
.L_x_106:
        /* <DEDUP_REMOVED lines=10> */
[----:B0-----:R-:W-:Y:S05]  /*4270*/  @!P4 BRA `(.L_x_109) ;  /* 0x000000000004c947 */ /* 0x001fea0003800000 */
[----:B------:R0:W5:Y:S02]  /*4280*/  LDG.E.LTC128B R100, desc[UR36][R8.64+0x40] ;  /* 0x0000402408647981 */ /* 0x000164000c1e1920 */
.L_x_109:
[----:B------:R-:W-:Y:S05]  /*4290*/  BSYNC B1 ;  /* 0x0000000000017941 */ /* 0x000fea0003800000 */
.L_x_108:
[----:B-----5:R-:W-:Y:S01]  /*42a0*/  LOP3.LUT R4, R100, 0xffffe000, RZ, 0xc0, !PT ;  /* 0xffffe00064047812 */ /* 0x020fe200078ec0ff */
[----:B------:R-:W-:Y:S04]  /*42b0*/  BSSY B1, `(.L_x_110) ;  /* 0x000000a000017945 */ /* 0x000fe80003800000 */
        /* <DEDUP_REMOVED lines=9> */
.L_x_111:
[----:B------:R-:W-:Y:S05]  /*4350*/  BSYNC B1 ;  /* 0x0000000000017941 */ /* 0x000fea0003800000 */
.L_x_110:
        /* <DEDUP_REMOVED lines=12> */
.L_x_113:
[----:B------:R-:W-:Y:S05]  /*4420*/  BSYNC B1 ;  /* 0x0000000000017941 */ /* 0x000fea0003800000 */
.L_x_112:
        /* <DEDUP_REMOVED lines=12> */
.L_x_115:
[----:B------:R-:W-:Y:S05]  /*44f0*/  BSYNC B1 ;  /* 0x0000000000017941 */ /* 0x000fea0003800000 */
.L_x_114:
        /* <DEDUP_REMOVED lines=12> */
.L_x_117:
[----:B------:R-:W-:Y:S05]  /*45c0*/  BSYNC B1 ;  /* 0x0000000000017941 */ /* 0x000fea0003800000 */
.L_x_116:
        /* <DEDUP_REMOVED lines=11> */
.L_x_119:
[----:B------:R-:W-:Y:S05]  /*4680*/  BSYNC B1 ;  /* 0x0000000000017941 */ /* 0x000fea0003800000 */
.L_x_118:
        /* <DEDUP_REMOVED lines=12> */
.L_x_121:
[----:B------:R-:W-:Y:S05]  /*4750*/  BSYNC B1 ;  /* 0x0000000000017941 */ /* 0x000fea0003800000 */
.L_x_120:
        /* <DEDUP_REMOVED lines=12> */
.L_x_123:
[----:B------:R-:W-:Y:S05]  /*4820*/  BSYNC B1 ;  /* 0x0000000000017941 */ /* 0x000fea0003800000 */
.L_x_122:
        /* <DEDUP_REMOVED lines=12> */
.L_x_125:
[----:B------:R-:W-:Y:S05]  /*48f0*/  BSYNC B1 ;  /* 0x0000000000017941 */ /* 0x000fea0003800000 */
.L_x_124:
        /* <DEDUP_REMOVED lines=11> */
.L_x_127:
[----:B------:R-:W-:Y:S05]  /*49b0*/  BSYNC B1 ;  /* 0x0000000000017941 */ /* 0x000fea0003800000 */
.L_x_126:
        /* <DEDUP_REMOVED lines=12> */
.L_x_129:
[----:B------:R-:W-:Y:S05]  /*4a80*/  BSYNC B1 ;  /* 0x0000000000017941 */ /* 0x000fea0003800000 */
.L_x_128:
        /* <DEDUP_REMOVED lines=11> */
.L_x_131:
[----:B------:R-:W-:Y:S05]  /*4b40*/  BSYNC B1 ;  /* 0x0000000000017941 */ /* 0x000fea0003800000 */
.L_x_130:
        /* <DEDUP_REMOVED lines=11> */
.L_x_133:
[----:B------:R-:W-:Y:S05]  /*4c00*/  BSYNC B1 ;  /* 0x0000000000017941 */ /* 0x000fea0003800000 */
.L_x_132:
[----:B-----5:R-:W-:Y:S01]  /*4c10*/  LOP3.LUT R4, R100, 0xffffe000, RZ, 0xc0, !PT ;  /* 0xffffe00064047812 */ /* 0x020fe200078ec0ff */
[----:B------:R-:W-:Y:S01]  /*4c20*/  BSSY B1, `(.L_x_134) ;  /* 0x000000a000017945 */ /* 0x000fe20003800000 */
[----:B------:R-:W-:-:S03]  /*4c30*/  ISETP.GT.AND P5, PT, R3, 0x88, P5 ;  /* 0x000000880300780c */ /* 0x000fc60002fa4270 */
[----:B------:R-:W-:Y:S01]  /*4c40*/  FMUL R5, R4, R89 ;  /* 0x0000005904057220 */ /* 0x000fe20000400000 */
[----:B------:R-:W-:-:S03]  /*4c50*/  @P4 IMAD.MOV.U32 R4, RZ, RZ, R10 ;  /* 0x000000ffff044224 */ /* 0x000fc600078e000a */
[----:B------:R-:W-:Y:S01]  /*4c60*/  FFMA R7, R46, R88, R5 ;  /* 0x000000582e077223 */ /* 0x000fe20000000005 */
[----:B------:R-:W-:-:S04]  /*4c70*/  @P4 IMAD.MOV.U32 R5, RZ, RZ, R11 ;  /* 0x000000ffff054224 */ /* 0x000fc800078e000b */
[----:B------:R-:W-:-:S05]  /*4c80*/  F2FP.TF32.F32.PACK_B R7, R7 ;  /* 0x00000007ff07723e */ /* 0x000fca00024050ff */
[----:B------:R0:W-:Y:S01]  /*4c90*/  @P4 STG.E desc[UR36][R4.64+0xa0], R7 ;  /* 0x0000a00704004986 */ /* 0x0001e2000c101924 */
[----:B------:R-:W-:Y:S05]  /*4ca0*/  @!P5 BRA `(.L_x_135) ;  /* 0x000000000004d947 */ /* 0x000fea0003800000 */
[----:B------:R0:W5:Y:S02]  /*4cb0*/  LDG.E.LTC128B R100, desc[UR36][R8.64+0xa4] ;  /* 0x0000a42408647981 */ /* 0x000164000c1e1920 */
.L_x_135:
[----:B------:R-:W-:Y:S05]  /*4cc0*/  BSYNC B1 ;  /* 0x0000000000017941 */ /* 0x000fea0003800000 */
.L_x_134:
[----:B0----5:R-:W-:Y:S01]  /*4cd0*/  LOP3.LUT R4, R100, 0xffffe000, RZ, 0xc0, !PT ;  /* 0xffffe00064047812 */ /* 0x021fe200078ec0ff */
        /* <DEDUP_REMOVED lines=10> */
.L_x_137:
[----:B------:R-:W-:Y:S05]  /*4d80*/  BSYNC B1 ;  /* 0x0000000000017941 */ /* 0x000fea0003800000 */
.L_x_136:
[----:B0----5:R-:W-:Y:S01]  /*4d90*/  LOP3.LUT R4, R100, 0xffffe000, RZ, 0xc0, !PT ;  /* 0xffffe00064047812 */ /* 0x021fe200078ec0ff */
        /* <DEDUP_REMOVED lines=10> */
.L_x_139:
[----:B------:R-:W-:Y:S05]  /*4e40*/  BSYNC B1 ;  /* 0x0000000000017941 */ /* 0x000fea0003800000 */
.L_x_138:
        /* <DEDUP_REMOVED lines=11> */
.L_x_141:
[----:B------:R-:W-:Y:S05]  /*4f00*/  BSYNC B1 ;  /* 0x0000000000017941 */ /* 0x000fea0003800000 */
.L_x_140:
        /* <DEDUP_REMOVED lines=11> */
.L_x_143:
[----:B------:R-:W-:Y:S05]  /*4fc0*/  BSYNC B1 ;  /* 0x0000000000017941 */ /* 0x000fea0003800000 */
.L_x_142:
        /* <DEDUP_REMOVED lines=11> */
.L_x_145:
[----:B------:R-:W-:Y:S05]  /*5080*/  BSYNC B1 ;  /* 0x0000000000017941 */ /* 0x000fea0003800000 */
.L_x_144:
        /* <DEDUP_REMOVED lines=11> */
.L_x_147:
[----:B------:R-:W-:Y:S05]  /*5140*/  BSYNC B1 ;  /* 0x0000000000017941 */ /* 0x000fea0003800000 */
.L_x_146:
[----:B0----5:R-:W-:Y:S01]  /*5150*/  LOP3.LUT R4, R100, 0xffffe000, RZ, 0xc0, !PT ;  /* 0xffffe00064047812 */ /* 0x021fe200078ec0ff */
        /* <DEDUP_REMOVED lines=8> */
.L_x_149:
[----:B------:R-:W-:Y:S05]  /*51e0*/  BSYNC B1 ;  /* 0x0000000000017941 */ /* 0x000fea0003800000 */
.L_x_148:
        /* <DEDUP_REMOVED lines=11> */
.L_x_151:
[----:B------:R-:W-:Y:S05]  /*52a0*/  BSYNC B1 ;  /* 0x0000000000017941 */ /* 0x000fea0003800000 */
.L_x_150:
[----:B------:R-:W-:Y:S05]  /*52b0*/  @!P0 BRA `(.L_x_152) ;  /* 0x00000014008c8947 */ /* 0x000fea0003800000 */
[----:B-----5:R-:W-:-:S05]  /*52c0*/  LOP3.LUT R100, R100, 0xffffe000, RZ, 0xc0, !PT ;  /* 0xffffe00064647812 */ /* 0x020fca00078ec0ff */
[----:B------:R-:W-:-:S04]  /*52d0*/  FMUL R100, R100, R89 ;  /* 0x0000005964647220 */ /* 0x000fc80000400000 */
[----:B------:R-:W-:-:S05]  /*52e0*/  FFMA R55, R55, R88, R100 ;  /* 0x0000005837377223 */ /* 0x000fca0000000064 */
[----:B------:R-:W-:-:S05]  /*52f0*/  F2FP.TF32.F32.PACK_B R55, R55 ;  /* 0x00000037ff37723e */ /* 0x000fca00024050ff */
[----:B------:R0:W-:Y:S01]  /*5300*/  STG.E desc[UR36][R10.64+0xe4], R55 ;  /* 0x0000e4370a007986 */ /* 0x0001e2000c101924 */
[----:B------:R-:W-:Y:S05]  /*5310*/  BRA `(.L_x_152) ;  /* 0x0000001400747947 */ /* 0x000fea0003800000 */
.L_x_29:
[----:B------:R-:W-:Y:S01]  /*5320*/  ULDC.64 UR4, c[0x0][0x5c0] ;  /* 0x0001700000047ab9 */ /* 0x000fe20000000a00 */
[-C--:B------:R-:W-:Y:S01]  /*5330*/  FMUL R5, R56, R88.reuse ;  /* 0x0000005838057220 */ /* 0x080fe20000400000 */
[----:B------:R-:W-:Y:S01]  /*5340*/  LEA R8, P1, R102, UR4, 0x2 ;  /* 0x0000000466087c11 */ /* 0x000fe2000f8210ff */
[-C--:B------:R-:W-:Y:S01]  /*5350*/  FMUL R57, R57, R88.reuse ;  /* 0x0000005839397220 */ /* 0x080fe20000400000 */
[----:B------:R-:W-:Y:S01]  /*5360*/  ISETP.GT.AND P4, PT, R4, 0x1, PT ;  /* 0x000000010400780c */ /* 0x000fe20003f84270 */
[----:B------:R-:W-:Y:S01]  /*5370*/  IMAD.SHL.U32 R15, R10, 0x20, RZ ;  /* 0x000000200a0f7824 */ /* 0x000fe200078e00ff */
[----:B------:R-:W-:Y:S01]  /*5380*/  LEA.HI.X R9, R102, UR5, R13, 0x2, P1 ;  /* 0x0000000566097c11 */ /* 0x000fe200088f140d */
[----:B------:R-:W-:Y:S01]  /*5390*/  IMAD.SHL.U32 R91, R10, 0x200, RZ ;  /* 0x000002000a5b7824 */ /* 0x000fe200078e00ff */
[----:B------:R-:W-:Y:S01]  /*53a0*/  F2FP.TF32.F32.PACK_B R5, R5 ;  /* 0x00000005ff05723e */ /* 0x000fe200024050ff */
[-C--:B------:R-:W-:Y:S01]  /*53b0*/  FMUL R59, R59, R88.reuse ;  /* 0x000000583b3b7220 */ /* 0x080fe20000400000 */
[C---:B------:R-:W-:Y:S01]  /*53c0*/  ISETP.GT.AND P1, PT, R3.reuse, RZ, P4 ;  /* 0x000000ff0300720c */ /* 0x040fe20002724270 */
[-C--:B------:R-:W-:Y:S01]  /*53d0*/  FMUL R13, R58, R88.reuse ;  /* 0x000000583a0d7220 */ /* 0x080fe20000400000 */
[C-C-:B------:R-:W-:Y:S01]  /*53e0*/  SHF.L.U64.HI R7, R10.reuse, 0x5, R11.reuse ;  /* 0x000000050a077819 */ /* 0x140fe2000001020b */
[----:B------:R0:W-:Y:S01]  /*53f0*/  @P0 STG.E desc[UR36][R8.64], R5 ;  /* 0x0000000508000986 */ /* 0x0001e2000c101924 */
[----:B------:R-:W-:Y:S01]  /*5400*/  ISETP.GT.AND P0, PT, R3, 0x8, P4 ;  /* 0x000000080300780c */ /* 0x000fe20002704270 */
[-C--:B------:R-:W-:Y:S01]  /*5410*/  FMUL R61, R61, R88.reuse ;  /* 0x000000583d3d7220 */ /* 0x080fe20000400000 */
[----:B------:R-:W-:Y:S01]  /*5420*/  SHF.L.U64.HI R23, R10, 0x9, R11 ;  /* 0x000000090a177819 */ /* 0x000fe2000001020b */
[----:B------:R-:W-:Y:S01]  /*5430*/  FMUL R63, R63, R88 ;  /* 0x000000583f3f7220 */ /* 0x000fe20000400000 */
[----:B------:R-:W-:Y:S01]  /*5440*/  IADD3 R10, P2, R15, R8, RZ ;  /* 0x000000080f0a7210 */ /* 0x000fe20007f5e0ff */
[-C--:B------:R-:W-:Y:S01]  /*5450*/  FMUL R65, R65, R88.reuse ;  /* 0x0000005841417220 */ /* 0x080fe20000400000 */
[----:B------:R-:W-:Y:S01]  /*5460*/  F2FP.TF32.F32.PACK_B R57, R57 ;  /* 0x00000039ff39723e */ /* 0x000fe200024050ff */
[----:B------:R-:W-:Y:S01]  /*5470*/  FMUL R67, R67, R88 ;  /* 0x0000005843437220 */ /* 0x000fe20000400000 */
[----:B------:R-:W-:Y:S01]  /*5480*/  F2FP.TF32.F32.PACK_B R59, R59 ;  /* 0x0000003bff3b723e */ /* 0x000fe200024050ff */
[----:B------:R-:W-:Y:S01]  /*5490*/  IMAD.X R11, R7, 0x1, R9, P2 ;  /* 0x00000001070b7824 */ /* 0x000fe200010e0609 */
[----:B------:R-:W-:Y:S01]  /*54a0*/  ISETP.GT.AND P5, PT, R4, 0x8, PT ;  /* 0x000000080400780c */ /* 0x000fe20003fa4270 */
[----:B------:R-:W-:Y:S01]  /*54b0*/  @P1 STG.E desc[UR36][R8.64+0x4], R57 ;  /* 0x0000043908001986 */ /* 0x000fe2000c101924 */
[----:B------:R-:W-:Y:S01]  /*54c0*/  IADD3 R6, P1, P2, R91, R8, R15 ;  /* 0x000000085b067210 */ /* 0x000fe20007a3e00f */
[-C--:B0-----:R-:W-:Y:S01]  /*54d0*/  FMUL R5, R60, R88.reuse ;  /* 0x000000583c057220 */ /* 0x081fe20000400000 */
[C---:B------:R-:W-:Y:S01]  /*54e0*/  ISETP.GT.AND P4, PT, R4.reuse, 0x9, PT ;  /* 0x000000090400780c */ /* 0x040fe20003f84270 */
[----:B------:R-:W-:Y:S01]  /*54f0*/  @P0 STG.E desc[UR36][R10.64+0x4], R59 ;  /* 0x0000043b0a000986 */ /* 0x000fe2000c101924 */
[----:B------:R-:W-:Y:S01]  /*5500*/  ISETP.GT.AND P3, PT, R3, 0x8, P6 ;  /* 0x000000080300780c */ /* 0x000fe20003764270 */
[-C--:B------:R-:W-:Y:S01]  /*5510*/  FMUL R69, R69, R88.reuse ;  /* 0x0000005845457220 */ /* 0x080fe20000400000 */
[----:B------:R-:W-:Y:S01]  /*5520*/  IADD3.X R7, R23, R9, R7, P1, P2 ;  /* 0x0000000917077210 */ /* 0x000fe20000fe4407 */
[-C--:B------:R-:W-:Y:S01]  /*5530*/  FMUL R71, R71, R88.reuse ;  /* 0x0000005847477220 */ /* 0x080fe20000400000 */
[----:B------:R-:W-:Y:S01]  /*5540*/  ISETP.GT.AND P1, PT, R3, RZ, P5 ;  /* 0x000000ff0300720c */ /* 0x000fe20002f24270 */
[-C--:B------:R-:W-:Y:S01]  /*5550*/  FMUL R73, R73, R88.reuse ;  /* 0x0000005849497220 */ /* 0x080fe20000400000 */
[----:B------:R-:W-:Y:S01]  /*5560*/  ISETP.GT.AND P0, PT, R3, RZ, P4 ;  /* 0x000000ff0300720c */ /* 0x000fe20002704270 */
[-C--:B------:R-:W-:Y:S01]  /*5570*/  FMUL R75, R75, R88.reuse ;  /* 0x000000584b4b7220 */ /* 0x080fe20000400000 */
[----:B------:R-:W-:Y:S01]  /*5580*/  F2FP.TF32.F32.PACK_B R13, R13 ;  /* 0x0000000dff0d723e */ /* 0x000fe200024050ff */
[-C--:B------:R-:W-:Y:S01]  /*5590*/  FMUL R77, R77, R88.reuse ;  /* 0x000000584d4d7220 */ /* 0x080fe20000400000 */
[----:B------:R-:W-:Y:S01]  /*55a0*/  F2FP.TF32.F32.PACK_B R5, R5 ;  /* 0x00000005ff05723e */ /* 0x000fe200024050ff */
[-C--:B------:R-:W-:Y:S01]  /*55b0*/  FMUL R79, R79, R88.reuse ;  /* 0x000000584f4f7220 */ /* 0x080fe20000400000 */
[----:B------:R-:W-:Y:S01]  /*55c0*/  F2FP.TF32.F32.PACK_B R61, R61 ;  /* 0x0000003dff3d723e */ /* 0x000fe200024050ff */
[----:B------:R0:W-:Y:S01]  /*55d0*/  @P3 STG.E desc[UR36][R10.64], R13 ;  /* 0x0000000d0a003986 */ /* 0x0001e2000c101924 */
[----:B------:R-:W-:Y:S01]  /*55e0*/  F2FP.TF32.F32.PACK_B R63, R63 ;  /* 0x0000003fff3f723e */ /* 0x000fe200024050ff */
[-C--:B------:R-:W-:Y:S01]  /*55f0*/  FMUL R81, R81, R88.reuse ;  /* 0x0000005851517220 */ /* 0x080fe20000400000 */
[C---:B------:R-:W-:Y:S01]  /*5600*/  ISETP.GT.AND P3, PT, R4.reuse, 0x10, PT ;  /* 0x000000100400780c */ /* 0x040fe20003f64270 */
[----:B------:R1:W-:Y:S01]  /*5610*/  @P1 STG.E desc[UR36][R8.64+0x20], R5 ;  /* 0x0000200508001986 */ /* 0x0003e2000c101924 */
[----:B------:R-:W-:Y:S01]  /*5620*/  ISETP.GT.AND P1, PT, R3, 0x8, P5 ;  /* 0x000000080300780c */ /* 0x000fe20002f24270 */
[-C--:B------:R-:W-:Y:S01]  /*5630*/  FMUL R83, R83, R88.reuse ;  /* 0x0000005853537220 */ /* 0x080fe20000400000 */
[----:B------:R-:W-:Y:S01]  /*5640*/  ISETP.GT.AND P2, PT, R4, 0x11, PT ;  /* 0x000000110400780c */ /* 0x000fe20003f44270 */
[----:B------:R-:W-:Y:S01]  /*5650*/  @P0 STG.E desc[UR36][R8.64+0x24], R61 ;  /* 0x0000243d08000986 */ /* 0x000fe2000c101924 */
[----:B------:R-:W-:Y:S01]  /*5660*/  ISETP.GT.AND P0, PT, R3, 0x8, P4 ;  /* 0x000000080300780c */ /* 0x000fe20002704270 */
[-C--:B------:R-:W-:Y:S01]  /*5670*/  FMUL R85, R85, R88.reuse ;  /* 0x0000005855557220 */ /* 0x080fe20000400000 */
[----:B------:R-:W-:Y:S01]  /*5680*/  F2FP.TF32.F32.PACK_B R65, R65 ;  /* 0x00000041ff41723e */ /* 0x000fe200024050ff */
[-C--:B0-----:R-:W-:Y:S01]  /*5690*/  FMUL R13, R62, R88.reuse ;  /* 0x000000583e0d7220 */ /* 0x081fe20000400000 */
[----:B------:R-:W-:Y:S01]  /*56a0*/  F2FP.TF32.F32.PACK_B R67, R67 ;  /* 0x00000043ff43723e */ /* 0x000fe200024050ff */
[-C--:B------:R-:W-:Y:S01]  /*56b0*/  FMUL R87, R87, R88.reuse ;  /* 0x0000005857577220 */ /* 0x080fe20000400000 */
[----:B------:R-:W-:Y:S01]  /*56c0*/  F2FP.TF32.F32.PACK_B R69, R69 ;  /* 0x00000045ff45723e */ /* 0x000fe200024050ff */
[-C--:B-1----:R-:W-:Y:S01]  /*56d0*/  FMUL R5, R64, R88.reuse ;  /* 0x0000005840057220 */ /* 0x082fe20000400000 */
[----:B------:R-:W-:Y:S01]  /*56e0*/  F2FP.TF32.F32.PACK_B R13, R13 ;  /* 0x0000000dff0d723e */ /* 0x000fe200024050ff */
[-C--:B------:R-:W-:Y:S01]  /*56f0*/  FMUL R25, R25, R88.reuse ;  /* 0x0000005819197220 */ /* 0x080fe20000400000 */
[----:B------:R-:W-:Y:S01]  /*5700*/  F2FP.TF32.F32.PACK_B R71, R71 ;  /* 0x00000047ff47723e */ /* 0x000fe200024050ff */
[-C--:B------:R-:W-:Y:S01]  /*5710*/  FMUL R27, R27, R88.reuse ;  /* 0x000000581b1b7220 */ /* 0x080fe20000400000 */
[----:B------:R-:W-:Y:S01]  /*5720*/  F2FP.TF32.F32.PACK_B R5, R5 ;  /* 0x00000005ff05723e */ /* 0x000fe200024050ff */
[----:B------:R-:W-:Y:S01]  /*5730*/  @P0 STG.E desc[UR36][R10.64+0x24], R63 ;  /* 0x0000243f0a000986 */ /* 0x000fe2000c101924 */
[----:B------:R-:W-:Y:S01]  /*5740*/  ISETP.GT.AND P0, PT, R3, RZ, P3 ;  /* 0x000000ff0300720c */ /* 0x000fe20001f04270 */
[-C--:B------:R-:W-:Y:S01]  /*5750*/  FMUL R29, R29, R88.reuse ;  /* 0x000000581d1d7220 */ /* 0x080fe20000400000 */
[----:B------:R-:W-:Y:S01]  /*5760*/  F2FP.TF32.F32.PACK_B R73, R73 ;  /* 0x00000049ff49723e */ /* 0x000fe200024050ff */
[----:B------:R0:W-:Y:S01]  /*5770*/  @P1 STG.E desc[UR36][R10.64+0x20], R13 ;  /* 0x0000200d0a001986 */ /* 0x0001e2000c101924 */
[C---:B------:R-:W-:Y:S01]  /*5780*/  ISETP.GT.AND P1, PT, R4.reuse, 0x19, PT ;  /* 0x000000190400780c */ /* 0x040fe20003f24270 */
[-C--:B------:R-:W-:Y:S01]  /*5790*/  FMUL R31, R31, R88.reuse ;  /* 0x000000581f1f7220 */ /* 0x080fe20000400000 */
[----:B------:R-:W-:Y:S01]  /*57a0*/  F2FP.TF32.F32.PACK_B R75, R75 ;  /* 0x0000004bff4b723e */ /* 0x000fe200024050ff */
[-C--:B------:R-:W-:Y:S01]  /*57b0*/  FMUL R33, R33, R88.reuse ;  /* 0x0000005821217220 */ /* 0x080fe20000400000 */
[C---:B------:R-:W-:Y:S01]  /*57c0*/  ISETP.GT.AND P5, PT, R4.reuse, 0x28, PT ;  /* 0x000000280400780c */ /* 0x040fe20003fa4270 */
[-C--:B------:R-:W-:Y:S01]  /*57d0*/  FMUL R35, R35, R88.reuse ;  /* 0x0000005823237220 */ /* 0x080fe20000400000 */
[----:B------:R-:W-:Y:S01]  /*57e0*/  ISETP.GT.AND P4, PT, R4, 0x29, PT ;  /* 0x000000290400780c */ /* 0x000fe20003f84270 */
[-C--:B------:R-:W-:Y:S01]  /*57f0*/  FMUL R37, R37, R88.reuse ;  /* 0x0000005825257220 */ /* 0x080fe20000400000 */
[----:B------:R-:W-:Y:S01]  /*5800*/  F2FP.TF32.F32.PACK_B R77, R77 ;  /* 0x0000004dff4d723e */ /* 0x000fe200024050ff */
[----:B------:R1:W-:Y:S01]  /*5810*/  @P0 STG.E desc[UR36][R8.64+0x40], R5 ;  /* 0x0000400508000986 */ /* 0x0003e2000c101924 */
[----:B------:R-:W-:Y:S01]  /*5820*/  ISETP.GT.AND P0, PT, R3, RZ, P2 ;  /* 0x000000ff0300720c */ /* 0x000fe20001704270 */
[-C--:B0-----:R-:W-:Y:S01]  /*5830*/  FMUL R13, R66, R88.reuse ;  /* 0x00000058420d7220 */ /* 0x081fe20000400000 */
[----:B------:R-:W-:Y:S01]  /*5840*/  F2FP.TF32.F32.PACK_B R79, R79 ;  /* 0x0000004fff4f723e */ /* 0x000fe200024050ff */
[-C--:B------:R-:W-:Y:S01]  /*5850*/  FMUL R39, R39, R88.reuse ;  /* 0x0000005827277220 */ /* 0x080fe20000400000 */
[----:B------:R-:W-:Y:S01]  /*5860*/  F2FP.TF32.F32.PACK_B R81, R81 ;  /* 0x00000051ff51723e */ /* 0x000fe200024050ff */
[-C--:B------:R-:W-:Y:S01]  /*5870*/  FMUL R41, R41, R88.reuse ;  /* 0x0000005829297220 */ /* 0x080fe20000400000 */
[----:B------:R-:W-:Y:S01]  /*5880*/  F2FP.TF32.F32.PACK_B R13, R13 ;  /* 0x0000000dff0d723e */ /* 0x000fe200024050ff */
[-C--:B------:R-:W-:Y:S01]  /*5890*/  FMUL R43, R43, R88.reuse ;  /* 0x000000582b2b7220 */ /* 0x080fe20000400000 */
[----:B------:R-:W-:Y:S01]  /*58a0*/  F2FP.TF32.F32.PACK_B R83, R83 ;  /* 0x00000053ff53723e */ /* 0x000fe200024050ff */
[-C--:B------:R-:W-:Y:S01]  /*58b0*/  FMUL R45, R45, R88.reuse ;  /* 0x000000582d2d7220 */ /* 0x080fe20000400000 */
[----:B------:R-:W-:Y:S01]  /*58c0*/  P2R R57, PR, RZ, 0x20 ;  /* 0x00000020ff397803 */ /* 0x000fe20000000000 */
[-C--:B-1----:R-:W-:Y:S01]  /*58d0*/  FMUL R5, R68, R88.reuse ;  /* 0x0000005844057220 */ /* 0x082fe20000400000 */
[----:B------:R-:W-:Y:S01]  /*58e0*/  P2R R56, PR, RZ, 0x10 ;  /* 0x00000010ff387803 */ /* 0x000fe20000000000 */
[----:B------:R-:W-:Y:S01]  /*58f0*/  @P0 STG.E desc[UR36][R8.64+0x44], R65 ;  /* 0x0000444108000986 */ /* 0x000fe2000c101924 */
[----:B------:R-:W-:Y:S01]  /*5900*/  ISETP.GT.AND P0, PT, R3, 0x8, P3 ;  /* 0x000000080300780c */ /* 0x000fe20001f04270 */
[-C--:B------:R-:W-:Y:S01]  /*5910*/  FMUL R47, R47, R88.reuse ;  /* 0x000000582f2f7220 */ /* 0x080fe20000400000 */
[----:B------:R-:W-:Y:S01]  /*5920*/  F2FP.TF32.F32.PACK_B R5, R5 ;  /* 0x00000005ff05723e */ /* 0x000fe200024050ff */
[-C--:B------:R-:W-:Y:S01]  /*5930*/  FMUL R49, R49, R88.reuse ;  /* 0x0000005831317220 */ /* 0x080fe20000400000 */
[----:B------:R-:W-:Y:S01]  /*5940*/  ISETP.GT.AND P3, PT, R4, 0x30, PT ;  /* 0x000000300400780c */ /* 0x000fe20003f64270 */
[-C--:B------:R-:W-:Y:S01]  /*5950*/  FMUL R51, R51, R88.reuse ;  /* 0x0000005833337220 */ /* 0x080fe20000400000 */
[----:B------:R-:W-:Y:S01]  /*5960*/  F2FP.TF32.F32.PACK_B R85, R85 ;  /* 0x00000055ff55723e */ /* 0x000fe200024050ff */
[-C--:B------:R-:W-:Y:S01]  /*5970*/  FMUL R53, R53, R88.reuse ;  /* 0x0000005835357220 */ /* 0x080fe20000400000 */
[----:B------:R-:W-:Y:S01]  /*5980*/  F2FP.TF32.F32.PACK_B R87, R87 ;  /* 0x00000057ff57723e */ /* 0x000fe200024050ff */
[----:B------:R-:W-:Y:S01]  /*5990*/  FMUL R55, R55, R88 ;  /* 0x0000005837377220 */ /* 0x000fe20000400000 */
[----:B------:R-:W-:-:S02]  /*59a0*/  F2FP.TF32.F32.PACK_B R25, R25 ;  /* 0x00000019ff19723e */ /* 0x000fc400024050ff */
[----:B------:R-:W-:Y:S01]  /*59b0*/  F2FP.TF32.F32.PACK_B R27, R27 ;  /* 0x0000001bff1b723e */ /* 0x000fe200024050ff */
[----:B------:R0:W-:Y:S01]  /*59c0*/  @P0 STG.E desc[UR36][R10.64+0x40], R13 ;  /* 0x0000400d0a000986 */ /* 0x0001e2000c101924 */
[----:B------:R-:W-:Y:S02]  /*59d0*/  ISETP.GT.AND P0, PT, R3, 0x8, P2 ;  /* 0x000000080300780c */ /* 0x000fe40001704270 */
[----:B------:R-:W-:Y:S02]  /*59e0*/  ISETP.GT.AND P2, PT, R4, 0x18, PT ;  /* 0x000000180400780c */ /* 0x000fe40003f44270 */
[----:B------:R-:W-:Y:S02]  /*59f0*/  F2FP.TF32.F32.PACK_B R29, R29 ;  /* 0x0000001dff1d723e */ /* 0x000fe400024050ff */
[----:B------:R-:W-:Y:S02]  /*5a00*/  F2FP.TF32.F32.PACK_B R31, R31 ;  /* 0x0000001fff1f723e */ /* 0x000fe400024050ff */
[----:B------:R-:W-:-:S02]  /*5a10*/  F2FP.TF32.F32.PACK_B R33, R33 ;  /* 0x00000021ff21723e */ /* 0x000fc400024050ff */
[----:B------:R-:W-:Y:S01]  /*5a20*/  F2FP.TF32.F32.PACK_B R35, R35 ;  /* 0x00000023ff23723e */ /* 0x000fe200024050ff */
[----:B0-----:R-:W-:Y:S01]  /*5a30*/  FMUL R13, R70, R88 ;  /* 0x00000058460d7220 */ /* 0x001fe20000400000 */
[----:B------:R-:W-:Y:S01]  /*5a40*/  F2FP.TF32.F32.PACK_B R37, R37 ;  /* 0x00000025ff25723e */ /* 0x000fe200024050ff */
[----:B------:R-:W-:Y:S01]  /*5a50*/  @P0 STG.E desc[UR36][R10.64+0x44], R67 ;  /* 0x000044430a000986 */ /* 0x000fe2000c101924 */
[----:B------:R-:W-:Y:S02]  /*5a60*/  ISETP.GT.AND P0, PT, R3, RZ, P2 ;  /* 0x000000ff0300720c */ /* 0x000fe40001704270 */
[----:B------:R-:W-:Y:S02]  /*5a70*/  F2FP.TF32.F32.PACK_B R13, R13 ;  /* 0x0000000dff0d723e */ /* 0x000fe400024050ff */
[----:B------:R-:W-:Y:S02]  /*5a80*/  F2FP.TF32.F32.PACK_B R39, R39 ;  /* 0x00000027ff27723e */ /* 0x000fe400024050ff */
[----:B------:R-:W-:-:S02]  /*5a90*/  F2FP.TF32.F32.PACK_B R41, R41 ;  /* 0x00000029ff29723e */ /* 0x000fc400024050ff */
[----:B------:R-:W-:Y:S02]  /*5aa0*/  F2FP.TF32.F32.PACK_B R43, R43 ;  /* 0x0000002bff2b723e */ /* 0x000fe400024050ff */
[----:B------:R-:W-:Y:S02]  /*5ab0*/  F2FP.TF32.F32.PACK_B R45, R45 ;  /* 0x0000002dff2d723e */ /* 0x000fe400024050ff */
[----:B------:R-:W-:Y:S01]  /*5ac0*/  F2FP.TF32.F32.PACK_B R47, R47 ;  /* 0x0000002fff2f723e */ /* 0x000fe200024050ff */
[----:B------:R0:W-:Y:S01]  /*5ad0*/  @P0 STG.E desc[UR36][R8.64+0x60], R5 ;  /* 0x0000600508000986 */ /* 0x0001e2000c101924 */
[----:B------:R-:W-:Y:S02]  /*5ae0*/  ISETP.GT.AND P0, PT, R3, RZ, P1 ;  /* 0x000000ff0300720c */ /* 0x000fe40000f04270 */
[----:B------:R-:W-:Y:S02]  /*5af0*/  F2FP.TF32.F32.PACK_B R49, R49 ;  /* 0x00000031ff31723e */ /* 0x000fe400024050ff */
[----:B------:R-:W-:-:S02]  /*5b00*/  F2FP.TF32.F32.PACK_B R51, R51 ;  /* 0x00000033ff33723e */ /* 0x000fc400024050ff */
[----:B------:R-:W-:Y:S02]  /*5b10*/  F2FP.TF32.F32.PACK_B R53, R53 ;  /* 0x00000035ff35723e */ /* 0x000fe400024050ff */
[----:B------:R-:W-:Y:S01]  /*5b20*/  F2FP.TF32.F32.PACK_B R55, R55 ;  /* 0x00000037ff37723e */ /* 0x000fe200024050ff */
[----:B0-----:R-:W-:-:S04]  /*5b30*/  FMUL R5, R72, R88 ;  /* 0x0000005848057220 */ /* 0x001fc80000400000 */
[----:B------:R-:W-:Y:S01]  /*5b40*/  @P0 STG.E desc[UR36][R8.64+0x64], R69 ;  /* 0x0000644508000986 */ /* 0x000fe2000c101924 */
[----:B------:R-:W-:Y:S02]  /*5b50*/  ISETP.GT.AND P0, PT, R3, 0x8, P2 ;  /* 0x000000080300780c */ /* 0x000fe40001704270 */
[----:B------:R-:W-:Y:S02]  /*5b60*/  ISETP.GT.AND P2, PT, R4, 0x20, PT ;  /* 0x000000200400780c */ /* 0x000fe40003f44270 */
[----:B------:R-:W-:-:S09]  /*5b70*/  F2FP.TF32.F32.PACK_B R5, R5 ;  /* 0x00000005ff05723e */ /* 0x000fd200024050ff */
[----:B------:R0:W-:Y:S01]  /*5b80*/  @P0 STG.E desc[UR36][R10.64+0x60], R13 ;  /* 0x0000600d0a000986 */ /* 0x0001e2000c101924 */
[----:B------:R-:W-:Y:S02]  /*5b90*/  ISETP.GT.AND P0, PT, R3, 0x8, P1 ;  /* 0x000000080300780c */ /* 0x000fe40000f04270 */
[----:B------:R-:W-:Y:S01]  /*5ba0*/  ISETP.GT.AND P1, PT, R4, 0x21, PT ;  /* 0x000000210400780c */ /* 0x000fe20003f24270 */
[----:B0-----:R-:W-:-:S10]  /*5bb0*/  FMUL R13, R74, R88 ;  /* 0x000000584a0d7220 */ /* 0x001fd40000400000 */
[----:B------:R-:W-:Y:S01]  /*5bc0*/  @P0 STG.E desc[UR36][R10.64+0x64], R71 ;  /* 0x000064470a000986 */ /* 0x000fe2000c101924 */
[----:B------:R-:W-:Y:S02]  /*5bd0*/  ISETP.GT.AND P0, PT, R3, RZ, P2 ;  /* 0x000000ff0300720c */ /* 0x000fe40001704270 */
[----:B------:R-:W-:-:S11]  /*5be0*/  F2FP.TF32.F32.PACK_B R13, R13 ;  /* 0x0000000dff0d723e */ /* 0x000fd600024050ff */
[----:B------:R0:W-:Y:S01]  /*5bf0*/  @P0 STG.E desc[UR36][R8.64+0x80], R5 ;  /* 0x0000800508000986 */ /* 0x0001e2000c101924 */
[----:B------:R-:W-:Y:S01]  /*5c00*/  ISETP.GT.AND P0, PT, R3, RZ, P1 ;  /* 0x000000ff0300720c */ /* 0x000fe20000f04270 */
[----:B0-----:R-:W-:-:S12]  /*5c10*/  FMUL R5, R76, R88 ;  /* 0x000000584c057220 */ /* 0x001fd80000400000 */
[----:B------:R-:W-:Y:S01]  /*5c20*/  @P0 STG.E desc[UR36][R8.64+0x84], R73 ;  /* 0x0000844908000986 */ /* 0x000fe2000c101924 */
[----:B------:R-:W-:Y:S02]  /*5c30*/  ISETP.GT.AND P0, PT, R3, 0x8, P2 ;  /* 0x000000080300780c */ /* 0x000fe40001704270 */
[----:B------:R-:W-:Y:S02]  /*5c40*/  F2FP.TF32.F32.PACK_B R5, R5 ;  /* 0x00000005ff05723e */ /* 0x000fe400024050ff */
[----:B------:R-:W-:-:S09]  /*5c50*/  ISETP.GT.AND P2, PT, R4, 0x38, PT ;  /* 0x000000380400780c */ /* 0x000fd20003f44270 */
[----:B------:R0:W-:Y:S01]  /*5c60*/  @P0 STG.E desc[UR36][R10.64+0x80], R13 ;  /* 0x0000800d0a000986 */ /* 0x0001e2000c101924 */
[----:B------:R-:W-:Y:S01]  /*5c70*/  ISETP.GT.AND P0, PT, R3, 0x8, P1 ;  /* 0x000000080300780c */ /* 0x000fe20000f04270 */
[----:B0-----:R-:W-:-:S12]  /*5c80*/  FMUL R13, R78, R88 ;  /* 0x000000584e0d7220 */ /* 0x001fd80000400000 */
        /* <DEDUP_REMOVED lines=8> */
[----:B------:R-:W-:-:S11]  /*5d10*/  F2FP.TF32.F32.PACK_B R5, R5 ;  /* 0x00000005ff05723e */ /* 0x000fd600024050ff */
[----:B------:R0:W-:Y:S01]  /*5d20*/  @P0 STG.E desc[UR36][R10.64+0xa0], R13 ;  /* 0x0000a00d0a000986 */ /* 0x0001e2000c101924 */
[C---:B------:R-:W-:Y:S02]  /*5d30*/  ISETP.GT.AND P0, PT, R3.reuse, 0x8, P4 ;  /* 0x000000080300780c */ /* 0x040fe40002704270 */
[----:B------:R-:W-:Y:S01]  /*5d40*/  ISETP.GT.AND P4, PT, R3, 0x8, P2 ;  /* 0x000000080300780c */ /* 0x000fe20001784270 */
[----:B0-----:R-:W-:-:S10]  /*5d50*/  FMUL R13, R82, R88 ;  /* 0x00000058520d7220 */ /* 0x001fd40000400000 */
[----:B------:R-:W-:Y:S01]  /*5d60*/  @P0 STG.E desc[UR36][R10.64+0xa4], R79 ;  /* 0x0000a44f0a000986 */ /* 0x000fe2000c101924 */
[----:B------:R-:W-:Y:S02]  /*5d70*/  ISETP.GT.AND P0, PT, R3, RZ, P3 ;  /* 0x000000ff0300720c */ /* 0x000fe40001f04270 */
[----:B------:R-:W-:-:S11]  /*5d80*/  F2FP.TF32.F32.PACK_B R13, R13 ;  /* 0x0000000dff0d723e */ /* 0x000fd600024050ff */
[----:B------:R0:W-:Y:S01]  /*5d90*/  @P0 STG.E desc[UR36][R8.64+0xc0], R5 ;  /* 0x0000c00508000986 */ /* 0x0001e2000c101924 */
[----:B------:R-:W-:-:S04]  /*5da0*/  ISETP.GT.AND P0, PT, R4, 0x31, PT ;  /* 0x000000310400780c */ /* 0x000fc80003f04270 */
[----:B------:R-:W-:Y:S01]  /*5db0*/  ISETP.GT.AND P1, PT, R3, RZ, P0 ;  /* 0x000000ff0300720c */ /* 0x000fe20000724270 */
[----:B0-----:R-:W-:-:S05]  /*5dc0*/  FMUL R5, R84, R88 ;  /* 0x0000005854057220 */ /* 0x001fca0000400000 */
[----:B------:R-:W-:-:S07]  /*5dd0*/  F2FP.TF32.F32.PACK_B R5, R5 ;  /* 0x00000005ff05723e */ /* 0x000fce00024050ff */
[----:B------:R-:W-:Y:S01]  /*5de0*/  @P1 STG.E desc[UR36][R8.64+0xc4], R81 ;  /* 0x0000c45108001986 */ /* 0x000fe2000c101924 */
[----:B------:R-:W-:-:S13]  /*5df0*/  ISETP.GT.AND P1, PT, R3, 0x8, P3 ;  /* 0x000000080300780c */ /* 0x000fda0001f24270 */
[----:B------:R0:W-:Y:S01]  /*5e00*/  @P1 STG.E desc[UR36][R10.64+0xc0], R13 ;  /* 0x0000c00d0a001986 */ /* 0x0001e2000c101924 */
[----:B------:R-:W-:-:S13]  /*5e10*/  ISETP.GT.AND P1, PT, R3, 0x8, P0 ;  /* 0x000000080300780c */ /* 0x000fda0000724270 */
[----:B------:R-:W-:Y:S01]  /*5e20*/  @P1 STG.E desc[UR36][R10.64+0xc4], R83 ;  /* 0x0000c4530a001986 */ /* 0x000fe2000c101924 */
[----:B------:R-:W-:-:S05]  /*5e30*/  IADD3 R14, P1, R91, R10, RZ ;  /* 0x0000000a5b0e7210 */ /* 0x000fca0007f3e0ff */
[----:B------:R-:W-:Y:S01]  /*5e40*/  IMAD.X R15, R23, 0x1, R11, P1 ;  /* 0x00000001170f7824 */ /* 0x000fe200008e060b */
[----:B------:R-:W-:-:S13]  /*5e50*/  ISETP.GT.AND P1, PT, R3, RZ, P2 ;  /* 0x000000ff0300720c */ /* 0x000fda0001724270 */
[----:B------:R1:W-:Y:S01]  /*5e60*/  @P1 STG.E desc[UR36][R8.64+0xe0], R5 ;  /* 0x0000e00508001986 */ /* 0x0003e2000c101924 */
[----:B------:R-:W-:-:S05]  /*5e70*/  IADD3 R20, P1, R91, R10, RZ ;  /* 0x0000000a5b147210 */ /* 0x000fca0007f3e0ff */
[----:B------:R-:W-:Y:S01]  /*5e80*/  IMAD.X R21, R23, 0x1, R11, P1 ;  /* 0x0000000117157824 */ /* 0x000fe200008e060b */
[----:B------:R-:W-:-:S05]  /*5e90*/  IADD3 R12, P1, R91, R8, RZ ;  /* 0x000000085b0c7210 */ /* 0x000fca0007f3e0ff */
[----:B0-----:R-:W-:Y:S01]  /*5ea0*/  IMAD.X R13, R23, 0x1, R9, P1 ;  /* 0x00000001170d7824 */ /* 0x001fe200008e0609 */
[----:B------:R-:W-:Y:S01]  /*5eb0*/  ISETP.GT.AND P1, PT, R4, 0x39, PT ;  /* 0x000000390400780c */ /* 0x000fe20003f24270 */
[-C--:B-1----:R-:W-:Y:S01]  /*5ec0*/  FMUL R5, R86, R88.reuse ;  /* 0x0000005856057220 */ /* 0x082fe20000400000 */
[----:B------:R-:W-:Y:S02]  /*5ed0*/  FMUL R23, R24, R88 ;  /* 0x0000005818177220 */ /* 0x000fe40000400000 */
[----:B------:R-:W-:Y:S02]  /*5ee0*/  ISETP.GT.AND P5, PT, R3, RZ, P1 ;  /* 0x000000ff0300720c */ /* 0x000fe40000fa4270 */
[----:B------:R-:W-:Y:S02]  /*5ef0*/  F2FP.TF32.F32.PACK_B R5, R5 ;  /* 0x00000005ff05723e */ /* 0x000fe400024050ff */
[----:B------:R-:W-:-:S09]  /*5f00*/  F2FP.TF32.F32.PACK_B R23, R23 ;  /* 0x00000017ff17723e */ /* 0x000fd200024050ff */
[----:B------:R-:W-:Y:S01]  /*5f10*/  @P5 STG.E desc[UR36][R8.64+0xe4], R85 ;  /* 0x0000e45508005986 */ /* 0x000fe2000c101924 */
[----:B------:R-:W-:-:S03]  /*5f20*/  ISETP.GT.AND P5, PT, R4, 0x1, PT ;  /* 0x000000010400780c */ /* 0x000fc60003fa4270 */
[----:B------:R0:W-:Y:S01]  /*5f30*/  @P4 STG.E desc[UR36][R10.64+0xe0], R5 ;  /* 0x0000e0050a004986 */ /* 0x0001e2000c101924 */
[C---:B------:R-:W-:Y:S02]  /*5f40*/  ISETP.GT.AND P4, PT, R3.reuse, 0x8, P1 ;  /* 0x000000080300780c */ /* 0x040fe40000f84270 */
[----:B------:R-:W-:Y:S01]  /*5f50*/  ISETP.GT.AND P5, PT, R3, 0x80, P5 ;  /* 0x000000800300780c */ /* 0x000fe20002fa4270 */
[----:B0-----:R-:W-:-:S10]  /*5f60*/  FMUL R5, R26, R88 ;  /* 0x000000581a057220 */ /* 0x001fd40000400000 */
[----:B------:R0:W-:Y:S01]  /*5f70*/  @P4 STG.E desc[UR36][R10.64+0xe4], R87 ;  /* 0x0000e4570a004986 */ /* 0x0001e2000c101924 */
[C---:B------:R-:W-:Y:S01]  /*5f80*/  ISETP.GT.AND P4, PT, R3.reuse, 0x80, P6 ;  /* 0x000000800300780c */ /* 0x040fe20003784270 */
[----:B------:R-:W-:Y:S01]  /*5f90*/  @P5 IMAD.MOV.U32 R8, RZ, RZ, R12 ;  /* 0x000000ffff085224 */ /* 0x000fe200078e000c */
[----:B------:R-:W-:Y:S01]  /*5fa0*/  ISETP.GT.AND P6, PT, R3, 0x88, P6 ;  /* 0x000000880300780c */ /* 0x000fe200037c4270 */
[----:B------:R-:W-:Y:S01]  /*5fb0*/  @P5 IMAD.MOV.U32 R9, RZ, RZ, R13 ;  /* 0x000000ffff095224 */ /* 0x000fe200078e000d */
[----:B------:R-:W-:Y:S01]  /*5fc0*/  F2FP.TF32.F32.PACK_B R5, R5 ;  /* 0x00000005ff05723e */ /* 0x000fe200024050ff */
[----:B0-----:R-:W-:-:S08]  /*5fd0*/  FMUL R11, R28, R88 ;  /* 0x000000581c0b7220 */ /* 0x001fd00000400000 */
[----:B------:R-:W-:Y:S01]  /*5fe0*/  @P4 STG.E desc[UR36][R12.64], R23 ;  /* 0x000000170c004986 */ /* 0x000fe2000c101924 */
[----:B------:R-:W-:Y:S02]  /*5ff0*/  ISETP.NE.AND P4, PT, R56, RZ, PT ;  /* 0x000000ff3800720c */ /* 0x000fe40003f85270 */
[----:B------:R-:W-:Y:S01]  /*6000*/  F2FP.TF32.F32.PACK_B R11, R11 ;  /* 0x0000000bff0b723e */ /* 0x000fe200024050ff */
[----:B------:R-:W-:Y:S01]  /*6010*/  @P5 STG.E desc[UR36][R8.64+0x4], R25 ;  /* 0x0000041908005986 */ /* 0x000fe2000c101924 */
[----:B------:R-:W-:-:S03]  /*6020*/  ISETP.NE.AND P5, PT, R57, RZ, PT ;  /* 0x000000ff3900720c */ /* 0x000fc60003fa5270 */
[----:B------:R0:W-:Y:S01]  /*6030*/  @P6 STG.E desc[UR36][R14.64], R5 ;  /* 0x000000050e006986 */ /* 0x0001e2000c101924 */
[----:B------:R-:W-:-:S04]  /*6040*/  ISETP.GT.AND P6, PT, R4, 0x1, PT ;  /* 0x000000010400780c */ /* 0x000fc80003fc4270 */
[----:B------:R-:W-:Y:S01]  /*6050*/  ISETP.GT.AND P6, PT, R3, 0x88, P6 ;  /* 0x000000880300780c */ /* 0x000fe200037c4270 */
[-C--:B0-----:R-:W-:Y:S01]  /*6060*/  FMUL R5, R30, R88.reuse ;  /* 0x000000581e057220 */ /* 0x081fe20000400000 */
[----:B------:R-:W-:-:S04]  /*6070*/  FMUL R15, R50, R88 ;  /* 0x00000058320f7220 */ /* 0x000fc80000400000 */
[----:B------:R-:W-:-:S07]  /*6080*/  F2FP.TF32.F32.PACK_B R5, R5 ;  /* 0x00000005ff05723e */ /* 0x000fce00024050ff */
[----:B------:R0:W-:Y:S01]  /*6090*/  @P6 STG.E desc[UR36][R20.64+0x4], R27 ;  /* 0x0000041b14006986 */ /* 0x0001e2000c101924 */
[----:B------:R-:W-:Y:S02]  /*60a0*/  ISETP.GT.AND P6, PT, R4, 0x8, PT ;  /* 0x000000080400780c */ /* 0x000fe40003fc4270 */
[----:B------:R-:W-:Y:S02]  /*60b0*/  F2FP.TF32.F32.PACK_B R15, R15 ;  /* 0x0000000fff0f723e */ /* 0x000fe400024050ff */
[----:B------:R-:W-:Y:S01]  /*60c0*/  ISETP.GT.AND P6, PT, R3, 0x80, P6 ;  /* 0x000000800300780c */ /* 0x000fe200037c4270 */
[----:B0-----:R-:W-:-:S05]  /*60d0*/  FMUL R21, R52, R88 ;  /* 0x0000005834157220 */ /* 0x001fca0000400000 */
[----:B------:R-:W-:-:S07]  /*60e0*/  F2FP.TF32.F32.PACK_B R21, R21 ;  /* 0x00000015ff15723e */ /* 0x000fce00024050ff */
[----:B------:R-:W-:Y:S02]  /*60f0*/  @P6 IMAD.MOV.U32 R8, RZ, RZ, R12 ;  /* 0x000000ffff086224 */ /* 0x000fe400078e000c */
[----:B------:R-:W-:-:S05]  /*6100*/  @P6 IMAD.MOV.U32 R9, RZ, RZ, R13 ;  /* 0x000000ffff096224 */ /* 0x000fca00078e000d */
[----:B------:R0:W-:Y:S01]  /*6110*/  @P6 STG.E desc[UR36][R8.64+0x20], R11 ;  /* 0x0000200b08006986 */ /* 0x0001e2000c101924 */
[----:B------:R-:W-:-:S04]  /*6120*/  ISETP.GT.AND P6, PT, R4, 0x9, PT ;  /* 0x000000090400780c */ /* 0x000fc80003fc4270 */
[----:B------:R-:W-:Y:S01]  /*6130*/  ISETP.GT.AND P6, PT, R3, 0x80, P6 ;  /* 0x000000800300780c */ /* 0x000fe200037c4270 */
[----:B0-----:R-:W-:-:S05]  /*6140*/  FMUL R11, R32, R88 ;  /* 0x00000058200b7220 */ /* 0x001fca0000400000 */
[----:B------:R-:W-:-:S07]  /*6150*/  F2FP.TF32.F32.PACK_B R11, R11 ;  /* 0x0000000bff0b723e */ /* 0x000fce00024050ff */
[----:B------:R-:W-:Y:S02]  /*6160*/  @P6 IMAD.MOV.U32 R8, RZ, RZ, R12 ;  /* 0x000000ffff086224 */ /* 0x000fe400078e000c */
[----:B------:R-:W-:-:S05]  /*6170*/  @P6 IMAD.MOV.U32 R9, RZ, RZ, R13 ;  /* 0x000000ffff096224 */ /* 0x000fca00078e000d */
[----:B------:R-:W-:Y:S01]  /*6180*/  @P6 STG.E desc[UR36][R8.64+0x24], R29 ;  /* 0x0000241d08006986 */ /* 0x000fe2000c101924 */
[----:B------:R-:W-:-:S04]  /*6190*/  ISETP.GT.AND P6, PT, R4, 0x8, PT ;  /* 0x000000080400780c */ /* 0x000fc80003fc4270 */
[----:B------:R-:W-:-:S13]  /*61a0*/  ISETP.GT.AND P6, PT, R3, 0x88, P6 ;  /* 0x000000880300780c */ /* 0x000fda00037c4270 */
[----:B------:R0:W-:Y:S01]  /*61b0*/  @P6 STG.E desc[UR36][R6.64+0x20], R5 ;  /* 0x0000200506006986 */ /* 0x0001e2000c101924 */
[----:B------:R-:W-:-:S04]  /*61c0*/  ISETP.GT.AND P6, PT, R4, 0x9, PT ;  /* 0x000000090400780c */ /* 0x000fc80003fc4270 */
[----:B------:R-:W-:Y:S01]  /*61d0*/  ISETP.GT.AND P6, PT, R3, 0x88, P6 ;  /* 0x000000880300780c */ /* 0x000fe200037c4270 */
[----:B0-----:R-:W-:-:S05]  /*61e0*/  FMUL R5, R34, R88 ;  /* 0x0000005822057220 */ /* 0x001fca0000400000 */
[----:B------:R-:W-:-:S07]  /*61f0*/  F2FP.TF32.F32.PACK_B R5, R5 ;  /* 0x00000005ff05723e */ /* 0x000fce00024050ff */
[----:B------:R-:W-:Y:S01]  /*6200*/  @P6 STG.E desc[UR36][R6.64+0x24], R31 ;  /* 0x0000241f06006986 */ /* 0x000fe2000c101924 */
[----:B------:R-:W-:-:S04]  /*6210*/  ISETP.GT.AND P6, PT, R4, 0x10, PT ;  /* 0x000000100400780c */ /* 0x000fc80003fc4270 */
[----:B------:R-:W-:-:S13]  /*6220*/  ISETP.GT.AND P6, PT, R3, 0x80, P6 ;  /* 0x000000800300780c */ /* 0x000fda00037c4270 */
        /* <DEDUP_REMOVED lines=54> */
[----:B------:R0:W-:Y:S01]  /*6590*/  @P6 STG.E desc[UR36][R6.64+0x80], R5 ;  /* 0x0000800506006986 */ /* 0x0001e2000c101924 */
[----:B------:R-:W-:-:S04]  /*65a0*/  ISETP.GT.AND P6, PT, R4, 0x21, PT ;  /* 0x000000210400780c */ /* 0x000fc80003fc4270 */
[----:B------:R-:W-:-:S13]  /*65b0*/  ISETP.GT.AND P6, PT, R3, 0x88, P6 ;  /* 0x000000880300780c */ /* 0x000fda00037c4270 */
[----:B------:R-:W-:Y:S02]  /*65c0*/  @P6 IMAD.MOV.U32 R4, RZ, RZ, R6 ;  /* 0x000000ffff046224 */ /* 0x000fe400078e0006 */
[----:B0-----:R-:W-:-:S05]  /*65d0*/  @P6 IMAD.MOV.U32 R5, RZ, RZ, R7 ;  /* 0x000000ffff056224 */ /* 0x001fca00078e0007 */
[----:B------:R0:W-:Y:S01]  /*65e0*/  @P6 STG.E desc[UR36][R4.64+0x84], R43 ;  /* 0x0000842b04006986 */ /* 0x0001e2000c101924 */
[C---:B------:R-:W-:Y:S02]  /*65f0*/  ISETP.GT.AND P6, PT, R3.reuse, 0x80, P5 ;  /* 0x000000800300780c */ /* 0x040fe40002fc4270 */
[----:B------:R-:W-:-:S11]  /*6600*/  ISETP.GT.AND P5, PT, R3, 0x88, P5 ;  /* 0x000000880300780c */ /* 0x000fd60002fa4270 */
[----:B0-----:R-:W-:Y:S02]  /*6610*/  @P6 IMAD.MOV.U32 R4, RZ, RZ, R12 ;  /* 0x000000ffff046224 */ /* 0x001fe400078e000c */
[----:B------:R-:W-:-:S05]  /*6620*/  @P6 IMAD.MOV.U32 R5, RZ, RZ, R13 ;  /* 0x000000ffff056224 */ /* 0x000fca00078e000d */
[----:B------:R0:W-:Y:S01]  /*6630*/  @P6 STG.E desc[UR36][R4.64+0xa0], R9 ;  /* 0x0000a00904006986 */ /* 0x0001e2000c101924 */
[C---:B------:R-:W-:Y:S02]  /*6640*/  ISETP.GT.AND P6, PT, R3.reuse, 0x80, P4 ;  /* 0x000000800300780c */ /* 0x040fe400027c4270 */
[----:B------:R-:W-:Y:S01]  /*6650*/  ISETP.GT.AND P4, PT, R3, 0x88, P4 ;  /* 0x000000880300780c */ /* 0x000fe20002784270 */
[----:B0-----:R-:W-:-:S10]  /*6660*/  FMUL R9, R48, R88 ;  /* 0x0000005830097220 */ /* 0x001fd40000400000 */
[----:B------:R-:W-:Y:S02]  /*6670*/  @P6 IMAD.MOV.U32 R4, RZ, RZ, R12 ;  /* 0x000000ffff046224 */ /* 0x000fe400078e000c */
[----:B------:R-:W-:Y:S01]  /*6680*/  @P6 IMAD.MOV.U32 R5, RZ, RZ, R13 ;  /* 0x000000ffff056224 */ /* 0x000fe200078e000d */
[----:B------:R-:W-:-:S04]  /*6690*/  F2FP.TF32.F32.PACK_B R9, R9 ;  /* 0x00000009ff09723e */ /* 0x000fc800024050ff */
[----:B------:R0:W-:Y:S02]  /*66a0*/  @P6 STG.E desc[UR36][R4.64+0xa4], R45 ;  /* 0x0000a42d04006986 */ /* 0x0001e4000c101924 */
[----:B0-----:R-:W-:Y:S02]  /*66b0*/  @P5 IMAD.MOV.U32 R4, RZ, RZ, R6 ;  /* 0x000000ffff045224 */ /* 0x001fe400078e0006 */
[----:B------:R-:W-:-:S05]  /*66c0*/  @P5 IMAD.MOV.U32 R5, RZ, RZ, R7 ;  /* 0x000000ffff055224 */ /* 0x000fca00078e0007 */
[----:B------:R0:W-:Y:S01]  /*66d0*/  @P5 STG.E desc[UR36][R4.64+0xa0], R11 ;  /* 0x0000a00b04005986 */ /* 0x0001e2000c101924 */
[C---:B------:R-:W-:Y:S02]  /*66e0*/  ISETP.GT.AND P5, PT, R3.reuse, 0x80, P3 ;  /* 0x000000800300780c */ /* 0x040fe40001fa4270 */
[----:B------:R-:W-:Y:S01]  /*66f0*/  ISETP.GT.AND P3, PT, R3, 0x88, P3 ;  /* 0x000000880300780c */ /* 0x000fe20001f64270 */
[----:B0-----:R-:W-:Y:S02]  /*6700*/  @P4 IMAD.MOV.U32 R4, RZ, RZ, R6 ;  /* 0x000000ffff044224 */ /* 0x001fe400078e0006 */
[----:B------:R-:W-:Y:S01]  /*6710*/  FMUL R11, R54, R88 ;  /* 0x00000058360b7220 */ /* 0x000fe20000400000 */
[----:B------:R-:W-:-:S04]  /*6720*/  @P4 IMAD.MOV.U32 R5, RZ, RZ, R7 ;  /* 0x000000ffff054224 */ /* 0x000fc800078e0007 */
[----:B------:R-:W-:Y:S01]  /*6730*/  F2FP.TF32.F32.PACK_B R11, R11 ;  /* 0x0000000bff0b723e */ /* 0x000fe200024050ff */
[----:B------:R0:W-:Y:S01]  /*6740*/  @P4 STG.E desc[UR36][R4.64+0xa4], R47 ;  /* 0x0000a42f04004986 */ /* 0x0001e2000c101924 */
[C---:B------:R-:W-:Y:S02]  /*6750*/  ISETP.GT.AND P4, PT, R3.reuse, 0x80, P0 ;  /* 0x000000800300780c */ /* 0x040fe40000784270 */
[----:B------:R-:W-:Y:S01]  /*6760*/  ISETP.GT.AND P0, PT, R3, 0x88, P0 ;  /* 0x000000880300780c */ /* 0x000fe20000704270 */
[----:B0-----:R-:W-:Y:S02]  /*6770*/  @P5 IMAD.MOV.U32 R4, RZ, RZ, R12 ;  /* 0x000000ffff045224 */ /* 0x001fe400078e000c */
[----:B------:R-:W-:-:S05]  /*6780*/  @P5 IMAD.MOV.U32 R5, RZ, RZ, R13 ;  /* 0x000000ffff055224 */ /* 0x000fca00078e000d */
        /* <DEDUP_REMOVED lines=10> */
[----:B------:R0:W-:Y:S02]  /*6830*/  @P3 STG.E desc[UR36][R4.64+0xc0], R15 ;  /* 0x0000c00f04003986 */ /* 0x0001e4000c101924 */
[----:B0-----:R-:W-:Y:S02]  /*6840*/  @P0 IMAD.MOV.U32 R4, RZ, RZ, R6 ;  /* 0x000000ffff040224 */ /* 0x001fe400078e0006 */
[----:B------:R-:W-:-:S05]  /*6850*/  @P0 IMAD.MOV.U32 R5, RZ, RZ, R7 ;  /* 0x000000ffff050224 */ /* 0x000fca00078e0007 */
[----:B------:R0:W-:Y:S02]  /*6860*/  @P0 STG.E desc[UR36][R4.64+0xc4], R51 ;  /* 0x0000c43304000986 */ /* 0x0001e4000c101924 */
[----:B0-----:R-:W-:Y:S02]  /*6870*/  @P5 IMAD.MOV.U32 R4, RZ, RZ, R12 ;  /* 0x000000ffff045224 */ /* 0x001fe400078e000c */
[----:B------:R-:W-:-:S05]  /*6880*/  @P5 IMAD.MOV.U32 R5, RZ, RZ, R13 ;  /* 0x000000ffff055224 */ /* 0x000fca00078e000d */
[----:B------:R0:W-:Y:S04]  /*6890*/  @P5 STG.E desc[UR36][R4.64+0xe0], R21 ;  /* 0x0000e01504005986 */ /* 0x0001e8000c101924 */
[----:B------:R1:W-:Y:S01]  /*68a0*/  @P4 STG.E desc[UR36][R12.64+0xe4], R53 ;  /* 0x0000e4350c004986 */ /* 0x0003e2000c101924 */
[----:B0-----:R-:W-:Y:S02]  /*68b0*/  @P2 IMAD.MOV.U32 R4, RZ, RZ, R6 ;  /* 0x000000ffff042224 */ /* 0x001fe400078e0006 */
[----:B------:R-:W-:-:S05]  /*68c0*/  @P2 IMAD.MOV.U32 R5, RZ, RZ, R7 ;  /* 0x000000ffff052224 */ /* 0x000fca00078e0007 */
[----:B------:R1:W-:Y:S04]  /*68d0*/  @P2 STG.E desc[UR36][R4.64+0xe0], R11 ;  /* 0x0000e00b04002986 */ /* 0x0003e8000c101924 */
[----:B------:R1:W-:Y:S02]  /*68e0*/  @P1 STG.E desc[UR36][R6.64+0xe4], R55 ;  /* 0x0000e43706001986 */ /* 0x0003e4000c101924 */
.L_x_152:
[----:B------:R-:W-:Y:S05]  /*68f0*/  BSYNC B0 ;  /* 0x0000000000007941 */ /* 0x000fea0003800000 */
.L_x_28:
[----:B------:R-:W-:Y:S01]  /*6900*/  ULDC UR4, c[0x0][0xc] ;  /* 0x0000030000047ab9 */ /* 0x000fe20000000800 */
[----:B------:R-:W-:Y:S01]  /*6910*/  ULDC UR5, c[0x0][0x10] ;  /* 0x0000040000057ab9 */ /* 0x000fe20000000800 */
[----:B------:R-:W2:Y:S01]  /*6920*/  LDC R3, c[0x0][0x14] ;  /* 0x00000500ff037b82 */ /* 0x000ea20000000800 */
[----:B------:R-:W-:Y:S01]  /*6930*/  UIMAD.WIDE.U32 UR4, UR4, UR5, URZ ;  /* 0x00000005040472a5 */ /* 0x000fe2000f8e003f */
[----:B------:R-:W-:Y:S02]  /*6940*/  IMAD.MOV.U32 R90, RZ, RZ, -0x1 ;  /* 0xffffffffff5a7424 */ /* 0x000fe400078e00ff */
[----:B------:R-:W-:-:S03]  /*6950*/  IMAD.MOV.U32 R23, RZ, RZ, -0x1 ;  /* 0xffffffffff177424 */ /* 0x000fc600078e00ff */
[----:B--2---:R-:W-:-:S04]  /*6960*/  IMAD.WIDE.U32 R16, R3, UR4, R16 ;  /* 0x0000000403107c25 */ /* 0x004fc8000f8e0010 */
[----:B------:R-:W-:Y:S01]  /*6970*/  IMAD R3, R3, UR5, RZ ;  /* 0x0000000503037c24 */ /* 0x000fe2000f8e02ff */
[----:B------:R-:W-:Y:S02]  /*6980*/  ULDC.64 UR4, c[0x0][0x650] ;  /* 0x0001940000047ab9 */ /* 0x000fe40000000a00 */
[----:B------:R-:W-:Y:S01]  /*6990*/  ISETP.GE.U32.AND P0, PT, R16, UR4, PT ;  /* 0x0000000410007c0c */ /* 0x000fe2000bf06070 */
[--C-:B------:R-:W-:Y:S01]  /*69a0*/  IMAD.IADD R17, R17, 0x1, R3.reuse ;  /* 0x0000000111117824 */ /* 0x100fe200078e0203 */
[----:B------:R-:W-:-:S04]  /*69b0*/  PRMT R3, RZ, 0x7610, R3 ;  /* 0x00007610ff037816 */ /* 0x000fc80000000003 */
[----:B------:R-:W-:-:S13]  /*69c0*/  ISETP.GE.U32.AND.EX P0, PT, R17, UR5, PT, P0 ;  /* 0x0000000511007c0c */ /* 0x000fda000bf06100 */
[----:B------:R-:W-:Y:S05]  /*69d0*/  @P0 BRA `(.L_x_153) ;  /* 0x0000000400640947 */ /* 0x000fea0003800000 */
[----:B-1----:R-:W1:Y:S01]  /*69e0*/  S2R R12, SR_CTAID.X ;  /* 0x00000000000c7919 */ /* 0x002e620000002500 */
[----:B0-----:R-:W0:Y:S01]  /*69f0*/  LDC.64 R10, c[0x0][0x628] ;  /* 0x00018a00ff0a7b82 */ /* 0x001e220000000a00 */
[----:B------:R-:W-:Y:S01]  /*6a00*/  ULDC UR4, c[0x0][0x150] ;  /* 0x0000540000047ab9 */ /* 0x000fe20000000800 */
[----:B----4-:R-:W-:Y:S01]  /*6a10*/  IMAD.MOV.U32 R8, RZ, RZ, R16 ;  /* 0x000000ffff087224 */ /* 0x010fe200078e0010 */
[----:B------:R-:W2:Y:S01]  /*6a20*/  S2R R24, SR_CTAID.Y ;  /* 0x0000000000187919 */ /* 0x000ea20000002600 */
[----:B------:R-:W-:-:S04]  /*6a30*/  IMAD.MOV.U32 R9, RZ, RZ, R17 ;  /* 0x000000ffff097224 */ /* 0x000fc800078e0011 */
[----:B------:R-:W4:Y:S08]  /*6a40*/  LDC R21, c[0x0][0x144] ;  /* 0x00005100ff157b82 */ /* 0x000f300000000800 */
[----:B------:R-:W2:Y:S08]  /*6a50*/  LDC R0, c[0x0][0x630] ;  /* 0x00018c00ff007b82 */ /* 0x000eb00000000800 */
[----:B---3--:R-:W3:Y:S01]  /*6a60*/  LDC.64 R14, c[0x0][0x620] ;  /* 0x00018800ff0e7b82 */ /* 0x008ee20000000a00 */
[----:B0-----:R-:W-:-:S04]  /*6a70*/  ISETP.NE.U32.AND P0, PT, R10, RZ, PT ;  /* 0x000000ff0a00720c */ /* 0x001fc80003f05070 */
[----:B------:R-:W-:Y:S02]  /*6a80*/  ISETP.NE.AND.EX P0, PT, R11, RZ, PT, P0 ;  /* 0x000000ff0b00720c */ /* 0x000fe40003f05300 */
[----:B-1----:R-:W-:-:S05]  /*6a90*/  I2FP.F32.U32 R3, R12 ;  /* 0x0000000c00037245 */ /* 0x002fca0000201000 */
[----:B------:R-:W-:-:S04]  /*6aa0*/  FMUL R3, R3, UR4 ;  /* 0x0000000403037c20 */ /* 0x000fc80008400000 */
[----:B------:R0:W1:Y:S02]  /*6ab0*/  F2I.U32.TRUNC.NTZ R20, R3 ;  /* 0x0000000300147305 */ /* 0x000064000020f000 */
[----:B--2-4-:R-:W-:Y:S05]  /*6ac0*/  @!P0 BRA `(.L_x_154) ;  /* 0x0000000000288947 */ /* 0x014fea0003800000 */
[----:B0-----:R-:W0:Y:S02]  /*6ad0*/  LDC R3, c[0x0][0x634] ;  /* 0x00018d00ff037b82 */ /* 0x001e240000000800 */
        /* <DEDUP_REMOVED lines=9> */
.L_x_154:
[----:B------:R-:W2:Y:S01]  /*6b70*/  LDC.64 R28, c[0x0][0x640] ;  /* 0x00019000ff1c7b82 */ /* 0x000ea20000000a00 */
[-CC-:B------:R-:W-:Y:S01]  /*6b80*/  SHF.R.U64 R23, R8, R0.reuse, R9.reuse ;  /* 0x0000000008177219 */ /* 0x180fe20000001209 */
[----:B-1----:R-:W-:Y:S01]  /*6b90*/  IMAD.MOV R20, RZ, RZ, -R20 ;  /* 0x000000ffff147224 */ /* 0x002fe200078e0a14 */
[----:B------:R-:W-:Y:S01]  /*6ba0*/  SHF.R.U32.HI R0, RZ, R0, R9 ;  /* 0x00000000ff007219 */ /* 0x000fe20000011609 */
[----:B------:R-:W-:Y:S01]  /*6bb0*/  ULDC UR4, c[0x0][0x154] ;  /* 0x0000550000047ab9 */ /* 0x000fe20000000800 */
[----:B0-----:R-:W-:Y:S01]  /*6bc0*/  IADD3 R3, P0, RZ, -R23, RZ ;  /* 0x80000017ff037210 */ /* 0x001fe20007f1e0ff */
[----:B------:R-:W-:Y:S02]  /*6bd0*/  IMAD R21, R21, R20, R12 ;  /* 0x0000001415157224 */ /* 0x000fe400078e020c */
[----:B------:R-:W0:Y:S01]  /*6be0*/  LDC R6, c[0x0][0x618] ;  /* 0x00018600ff067b82 */ /* 0x000e220000000800 */
[----:B------:R-:W-:Y:S02]  /*6bf0*/  IMAD.MOV.U32 R7, RZ, RZ, 0x1 ;  /* 0x00000001ff077424 */ /* 0x000fe400078e00ff */
[----:B------:R-:W-:-:S04]  /*6c00*/  IMAD.X R5, RZ, RZ, ~R0, P0 ;  /* 0x000000ffff057224 */ /* 0x000fc800000e0e00 */
[-C--:B---3--:R-:W-:Y:S01]  /*6c10*/  IMAD R0, R5, R14.reuse, RZ ;  /* 0x0000000e05007224 */ /* 0x088fe200078e02ff */
[----:B------:R-:W1:Y:S01]  /*6c20*/  LDC R8, c[0x0][0x608] ;  /* 0x00018200ff087b82 */ /* 0x000e620000000800 */
[----:B------:R-:W-:-:S04]  /*6c30*/  IMAD.WIDE.U32 R4, R3, R14, R16 ;  /* 0x0000000e03047225 */ /* 0x000fc800078e0010 */
[----:B------:R-:W-:Y:S01]  /*6c40*/  IMAD R3, R3, R15, R0 ;  /* 0x0000000f03037224 */ /* 0x000fe200078e0200 */
[----:B------:R-:W-:Y:S02]  /*6c50*/  I2FP.F32.U32 R0, R24 ;  /* 0x0000001800007245 */ /* 0x000fe40000201000 */
[----:B------:R-:W3:Y:S01]  /*6c60*/  LDC R26, c[0x0][0x658] ;  /* 0x00019600ff1a7b82 */ /* 0x000ee20000000800 */
[----:B------:R-:W-:Y:S01]  /*6c70*/  IMAD.IADD R3, R5, 0x1, R3 ;  /* 0x0000000105037824 */ /* 0x000fe200078e0203 */
[----:B--2---:R-:W-:Y:S01]  /*6c80*/  ISETP.NE.U32.AND P0, PT, R28, RZ, PT ;  /* 0x000000ff1c00720c */ /* 0x004fe20003f05070 */
[----:B------:R-:W-:Y:S01]  /*6c90*/  FMUL R0, R0, UR4 ;  /* 0x0000000400007c20 */ /* 0x000fe20008400000 */
[----:B------:R-:W-:Y:S02]  /*6ca0*/  IMAD.MOV.U32 R5, RZ, RZ, -0x1 ;  /* 0xffffffffff057424 */ /* 0x000fe400078e00ff */
[----:B------:R-:W-:Y:S01]  /*6cb0*/  ISETP.NE.AND.EX P0, PT, R29, RZ, PT, P0 ;  /* 0x000000ff1d00720c */ /* 0x000fe20003f05300 */
[----:B------:R2:W4:Y:S01]  /*6cc0*/  F2I.U32.TRUNC.NTZ R13, R0 ;  /* 0x00000000000d7305 */ /* 0x000522000020f000 */
[----:B------:R-:W2:Y:S01]  /*6cd0*/  LDC R15, c[0x0][0x148] ;  /* 0x00005200ff0f7b82 */ /* 0x000ea20000000800 */
[----:B0-----:R-:W-:-:S02]  /*6ce0*/  SHF.R.U64 R12, R4, R6, R3 ;  /* 0x00000006040c7219 */ /* 0x001fc40000001203 */
[----:B------:R-:W-:-:S05]  /*6cf0*/  SHF.R.U32.HI R3, RZ, R6, R3 ;  /* 0x00000006ff037219 */ /* 0x000fca0000011603 */
[----:B------:R-:W0:Y:S01]  /*6d00*/  LDC R20, c[0x0][0x600] ;  /* 0x00018000ff147b82 */ /* 0x000e220000000800 */
[-CC-:B-1----:R-:W-:Y:S02]  /*6d10*/  SHF.R.U64 R10, R12, R8.reuse, R3.reuse ;  /* 0x000000080c0a7219 */ /* 0x182fe40000001203 */
[----:B------:R-:W-:-:S05]  /*6d20*/  SHF.R.U32.HI R3, RZ, R8, R3 ;  /* 0x00000008ff037219 */ /* 0x000fca0000011603 */
[----:B------:R-:W1:Y:S01]  /*6d30*/  LDC R27, c[0x0][0x648] ;  /* 0x00019200ff1b7b82 */ /* 0x000e620000000800 */
[-C--:B---3--:R-:W-:Y:S02]  /*6d40*/  SHF.L.U32 R4, R5, R26.reuse, RZ ;  /* 0x0000001a05047219 */ /* 0x088fe400000006ff */
[-CC-:B------:R-:W-:Y:S02]  /*6d50*/  SHF.R.U64 R14, R10, R26.reuse, R3.reuse ;  /* 0x0000001a0a0e7219 */ /* 0x180fe40000001203 */
[----:B------:R-:W-:Y:S02]  /*6d60*/  SHF.R.U32.HI R5, RZ, R26, R3 ;  /* 0x0000001aff057219 */ /* 0x000fe40000011603 */
[----:B------:R-:W-:Y:S01]  /*6d70*/  LOP3.LUT R25, RZ, R4, RZ, 0x33, !PT ;  /* 0x00000004ff197212 */ /* 0x000fe200078e33ff */
[----:B------:R-:W3:Y:S01]  /*6d80*/  LDC R30, c[0x0][0x638] ;  /* 0x00018e00ff1e7b82 */ /* 0x000ee20000000800 */
[----:B------:R-:W-:Y:S01]  /*6d90*/  SHF.L.U32 R26, R7, R26, RZ ;  /* 0x0000001a071a7219 */ /* 0x000fe200000006ff */
[----:B------:R-:W-:-:S06]  /*6da0*/  IMAD.MOV.U32 R4, RZ, RZ, R14 ;  /* 0x000000ffff047224 */ /* 0x000fcc00078e000e */
[----:B------:R-:W0:Y:S01]  /*6db0*/  LDC R31, c[0x0][0x610] ;  /* 0x00018400ff1f7b82 */ /* 0x000e220000000800 */
[----:B----4-:R-:W-:Y:S05]  /*6dc0*/  @!P0 BRA `(.L_x_155) ;  /* 0x0000000000288947 */ /* 0x010fea0003800000 */
[----:B------:R-:W4:Y:S02]  /*6dd0*/  LDC R3, c[0x0][0x64c] ;  /* 0x00019300ff037b82 */ /* 0x000f240000000800 */
[----:B----4-:R-:W-:-:S05]  /*6de0*/  IADD3 R3, P0, R14, R3, RZ ;  /* 0x000000030e037210 */ /* 0x010fca0007f1e0ff */
        /* <DEDUP_REMOVED lines=8> */
.L_x_155:
[----:B------:R-:W-:Y:S01]  /*6e70*/  ISETP.NE.AND P0, PT, R2, 0x1, PT ;  /* 0x000000010200780c */ /* 0x000fe20003f05270 */
[----:B0-----:R-:W-:Y:S01]  /*6e80*/  VIADD R7, R20, 0xffffffff ;  /* 0xffffffff14077836 */ /* 0x001fe20000000000 */
[----:B-12---:R-:W-:Y:S01]  /*6e90*/  SHF.R.U64 R0, R4, R27, R5 ;  /* 0x0000001b04007219 */ /* 0x006fe20000001205 */
[----:B------:R-:W-:Y:S01]  /*6ea0*/  IMAD.MOV R13, RZ, RZ, -R13 ;  /* 0x000000ffff0d7224 */ /* 0x000fe200078e0a0d */
[----:B------:R-:W-:Y:S01]  /*6eb0*/  LOP3.LUT R5, R10, R25, RZ, 0xc0, !PT ;  /* 0x000000190a057212 */ /* 0x000fe200078ec0ff */
[----:B------:R-:W-:Y:S01]  /*6ec0*/  IMAD.MOV.U32 R4, RZ, RZ, 0x1 ;  /* 0x00000001ff047424 */ /* 0x000fe200078e00ff */
[----:B------:R-:W-:Y:S01]  /*6ed0*/  LOP3.LUT R12, R12, R7, RZ, 0xc0, !PT ;  /* 0x000000070c0c7212 */ /* 0x000fe200078ec0ff */
[----:B------:R-:W-:Y:S02]  /*6ee0*/  IMAD.MOV R3, RZ, RZ, -R0 ;  /* 0x000000ffff037224 */ /* 0x000fe400078e0a00 */
[----:B------:R-:W-:Y:S02]  /*6ef0*/  IMAD R0, R26, R0, R5 ;  /* 0x000000001a007224 */ /* 0x000fe400078e0205 */
[----:B---3--:R-:W-:-:S02]  /*6f00*/  IMAD R3, R3, R30, R14 ;  /* 0x0000001e03037224 */ /* 0x008fc400078e020e */
[----:B------:R-:W-:Y:S02]  /*6f10*/  @P0 IMAD R21, R15, R13, R24 ;  /* 0x0000000d0f150224 */ /* 0x000fe400078e0218 */
[----:B------:R-:W-:Y:S01]  /*6f20*/  IMAD R5, R3, R20, R12 ;  /* 0x0000001403057224 */ /* 0x000fe200078e020c */
[----:B------:R-:W-:Y:S01]  /*6f30*/  PRMT R3, R4, 0x7610, R3 ;  /* 0x0000761004037816 */ /* 0x000fe20000000003 */
[----:B------:R-:W-:-:S05]  /*6f40*/  IMAD R0, R0, R31, R21 ;  /* 0x0000001f00007224 */ /* 0x000fca00078e0215 */
[----:B------:R-:W-:Y:S02]  /*6f50*/  SEL R90, R5, R0, !P0 ;  /* 0x00000000055a7207 */ /* 0x000fe40004000000 */
[----:B------:R-:W-:-:S07]  /*6f60*/  SEL R0, R0, R5, !P0 ;  /* 0x0000000500007207 */ /* 0x000fce0004000000 */
.L_x_153:
[----:B------:R-:W-:Y:S01]  /*6f70*/  LOP3.LUT P0, RZ, R3, 0xff, RZ, 0xc0, !PT ;  /* 0x000000ff03ff7812 */ /* 0x000fe2000780c0ff */
[----:B-----5:R-:W-:-:S12]  /*6f80*/  IMAD.MOV.U32 R100, RZ, RZ, R0 ;  /* 0x000000ffff647224 */ /* 0x020fd800078e0000 */
[----:B------:R-:W-:Y:S05]  /*6f90*/  @P0 BRA `(.L_x_156) ;  /* 0xffffff9c00f00947 */ /* 0x000fea000383ffff */
[----:B------:R-:W-:Y:S05]  /*6fa0*/  EXIT ;  /* 0x000000000000794d */ /* 0x000fea0003800000 */
.L_x_3:
[----:B0-----:R-:W-:Y:S01]  /*6fb0*/  ULDC.64 UR4, c[0x0][0x650] ;  /* 0x0001940000047ab9 */ /* 0x001fe20000000a00 */
        /* <DEDUP_REMOVED lines=25> */
.L_x_158:
[--C-:B------:R-:W-:Y:S01]  /*7150*/  SHF.R.U64 R12, R10, R14, R11.reuse ;  /* 0x0000000e0a0c7219 */ /* 0x100fe2000000120b */
[----:B------:R-:W0:Y:S01]  /*7160*/  LDC R22, c[0x0][0x618] ;  /* 0x00018600ff167b82 */ /* 0x000e220000000800 */
[----:B------:R-:W-:Y:S01]  /*7170*/  I2FP.F32.U32 R6, R4 ;  /* 0x0000000400067245 */ /* 0x000fe20000201000 */
[----:B------:R-:W-:Y:S01]  /*7180*/  ULDC UR4, c[0x0][0x150] ;  /* 0x0000540000047ab9 */ /* 0x000fe20000000800 */
[----:B------:R-:W-:Y:S02]  /*7190*/  SHF.R.U32.HI R5, RZ, R14, R11 ;  /* 0x0000000eff057219 */ /* 0x000fe4000001160b */
[----:B------:R-:W-:Y:S01]  /*71a0*/  IADD3 R9, P0, RZ, -R12, RZ ;  /* 0x8000000cff097210 */ /* 0x000fe20007f1e0ff */
[----:B------:R-:W-:Y:S01]  /*71b0*/  FMUL R11, R6, UR4 ;  /* 0x00000004060b7c20 */ /* 0x000fe20008400000 */
[----:B------:R-:W-:Y:S01]  /*71c0*/  ULDC UR4, c[0x0][0x154] ;  /* 0x0000550000047ab9 */ /* 0x000fe20000000800 */
[----:B------:R-:W1:Y:S02]  /*71d0*/  LDC.64 R24, c[0x0][0x640] ;  /* 0x00019000ff187b82 */ /* 0x000e640000000a00 */
[----:B------:R-:W-:-:S02]  /*71e0*/  IMAD.X R5, RZ, RZ, ~R5, P0 ;  /* 0x000000ffff057224 */ /* 0x000fc400000e0e05 */
[----:B------:R-:W2:Y:S01]  /*71f0*/  F2I.U32.TRUNC.NTZ R11, R11 ;  /* 0x0000000b000b7305 */ /* 0x000ea2000020f000 */
[----:B------:R-:W-:-:S03]  /*7200*/  IMAD.WIDE.U32 R6, R9, R20, R16 ;  /* 0x0000001409067225 */ /* 0x000fc600078e0010 */
[----:B------:R-:W3:Y:S01]  /*7210*/  LDC R13, c[0x0][0x144] ;  /* 0x00005100ff0d7b82 */ /* 0x000ee20000000800 */
[----:B------:R-:W-:-:S04]  /*7220*/  IMAD R8, R5, R20, RZ ;  /* 0x0000001405087224 */ /* 0x000fc800078e02ff */
[----:B------:R-:W-:Y:S02]  /*7230*/  IMAD R5, R9, R21, R8 ;  /* 0x0000001509057224 */ /* 0x000fe400078e0208 */
[----:B------:R-:W-:Y:S01]  /*7240*/  IMAD.MOV.U32 R8, RZ, RZ, -0x1 ;  /* 0xffffffffff087424 */ /* 0x000fe200078e00ff */
[----:B------:R-:W4:Y:S01]  /*7250*/  LDC R14, c[0x0][0x608] ;  /* 0x00018200ff0e7b82 */ /* 0x000f220000000800 */
[----:B------:R-:W-:Y:S01]  /*7260*/  IMAD.IADD R5, R7, 0x1, R5 ;  /* 0x0000000107057824 */ /* 0x000fe200078e0205 */
[----:B------:R-:W-:-:S04]  /*7270*/  I2FP.F32.U32 R7, R3 ;  /* 0x0000000300077245 */ /* 0x000fc80000201000 */
[-C--:B0-----:R-:W-:Y:S01]  /*7280*/  SHF.R.U64 R10, R6, R22.reuse, R5 ;  /* 0x00000016060a7219 */ /* 0x081fe20000001205 */
[----:B--2---:R-:W-:Y:S01]  /*7290*/  IMAD.MOV R6, RZ, RZ, -R11 ;  /* 0x000000ffff067224 */ /* 0x004fe200078e0a0b */
[----:B------:R-:W0:Y:S01]  /*72a0*/  LDC R9, c[0x0][0x658] ;  /* 0x00019600ff097b82 */ /* 0x000e220000000800 */
[----:B-1----:R-:W-:Y:S01]  /*72b0*/  ISETP.NE.U32.AND P0, PT, R24, RZ, PT ;  /* 0x000000ff1800720c */ /* 0x002fe20003f05070 */
[----:B------:R-:W-:Y:S01]  /*72c0*/  FMUL R7, R7, UR4 ;  /* 0x0000000407077c20 */ /* 0x000fe20008400000 */
[----:B------:R-:W-:Y:S02]  /*72d0*/  SHF.R.U32.HI R5, RZ, R22, R5 ;  /* 0x00000016ff057219 */ /* 0x000fe40000011605 */
[----:B------:R-:W-:-:S03]  /*72e0*/  ISETP.NE.AND.EX P0, PT, R25, RZ, PT, P0 ;  /* 0x000000ff1900720c */ /* 0x000fc60003f05300 */
[----:B------:R-:W1:Y:S01]  /*72f0*/  LDC R20, c[0x0][0x148] ;  /* 0x00005200ff147b82 */ /* 0x000e620000000800 */
[----:B---3--:R-:W-:Y:S02]  /*7300*/  IMAD R23, R13, R6, R4 ;  /* 0x000000060d177224 */ /* 0x008fe400078e0204 */
[----:B------:R-:W-:-:S05]  /*7310*/  IMAD.MOV.U32 R6, RZ, RZ, 0x1 ;  /* 0x00000001ff067424 */ /* 0x000fca00078e00ff */
[----:B------:R-:W2:Y:S01]  /*7320*/  LDC R21, c[0x0][0x600] ;  /* 0x00018000ff157b82 */ /* 0x000ea20000000800 */
[-CC-:B----4-:R-:W-:Y:S02]  /*7330*/  SHF.R.U64 R13, R10, R14.reuse, R5.reuse ;  /* 0x0000000e0a0d7219 */ /* 0x190fe40000001205 */
[----:B------:R-:W-:Y:S02]  /*7340*/  SHF.R.U32.HI R4, RZ, R14, R5 ;  /* 0x0000000eff047219 */ /* 0x000fe40000011605 */
[----:B------:R3:W4:Y:S03]  /*7350*/  F2I.U32.TRUNC.NTZ R14, R7 ;  /* 0x00000007000e7305 */ /* 0x000726000020f000 */
[----:B------:R-:W1:Y:S01]  /*7360*/  LDC R26, c[0x0][0x648] ;  /* 0x00019200ff1a7b82 */ /* 0x000e620000000800 */
[-C--:B0-----:R-:W-:Y:S02]  /*7370*/  SHF.R.U64 R15, R13, R9.reuse, R4 ;  /* 0x000000090d0f7219 */ /* 0x081fe40000001204 */
[----:B------:R-:W-:-:S02]  /*7380*/  SHF.L.U32 R8, R8, R9, RZ ;  /* 0x0000000908087219 */ /* 0x000fc400000006ff */
[-C--:B------:R-:W-:Y:S01]  /*7390*/  SHF.R.U32.HI R5, RZ, R9.reuse, R4 ;  /* 0x00000009ff057219 */ /* 0x080fe20000011604 */
[----:B------:R-:W-:Y:S01]  /*73a0*/  IMAD.MOV.U32 R4, RZ, RZ, R15 ;  /* 0x000000ffff047224 */ /* 0x000fe200078e000f */
[----:B------:R-:W-:Y:S01]  /*73b0*/  SHF.L.U32 R22, R6, R9, RZ ;  /* 0x0000000906167219 */ /* 0x000fe200000006ff */
[----:B------:R-:W0:Y:S01]  /*73c0*/  LDC R27, c[0x0][0x638] ;  /* 0x00018e00ff1b7b82 */ /* 0x000e220000000800 */
[----:B------:R-:W-:-:S07]  /*73d0*/  LOP3.LUT R28, RZ, R8, RZ, 0x33, !PT ;  /* 0x00000008ff1c7212 */ /* 0x000fce00078e33ff */
        /* <DEDUP_REMOVED lines=12> */
.L_x_159:
[----:B------:R-:W-:Y:S01]  /*74a0*/  ISETP.NE.AND P0, PT, R2, 0x1, PT ;  /* 0x000000010200780c */ /* 0x000fe20003f05270 */
[----:B--2---:R-:W-:Y:S01]  /*74b0*/  VIADD R7, R21, 0xffffffff ;  /* 0xffffffff15077836 */ /* 0x004fe20000000000 */
[----:B-1----:R-:W-:Y:S01]  /*74c0*/  SHF.R.U64 R5, R4, R26, R5 ;  /* 0x0000001a04057219 */ /* 0x002fe20000001205 */
[----:B------:R-:W-:Y:S01]  /*74d0*/  IMAD.MOV R14, RZ, RZ, -R14 ;  /* 0x000000ffff0e7224 */ /* 0x000fe200078e0a0e */
[----:B------:R-:W-:Y:S01]  /*74e0*/  LOP3.LUT R4, R13, R28, RZ, 0xc0, !PT ;  /* 0x0000001c0d047212 */ /* 0x000fe200078ec0ff */
[----:B------:R-:W-:Y:S01]  /*74f0*/  IMAD.MOV.U32 R8, RZ, RZ, R12 ;  /* 0x000000ffff087224 */ /* 0x000fe200078e000c */
[----:B------:R-:W-:Y:S01]  /*7500*/  LOP3.LUT R10, R10, R7, RZ, 0xc0, !PT ;  /* 0x000000070a0a7212 */ /* 0x000fe200078ec0ff */
[----:B------:R-:W-:Y:S02]  /*7510*/  IMAD.MOV R6, RZ, RZ, -R5 ;  /* 0x000000ffff067224 */ /* 0x000fe400078e0a05 */
[----:B------:R-:W-:-:S04]  /*7520*/  IMAD R4, R22, R5, R4 ;  /* 0x0000000516047224 */ /* 0x000fc800078e0204 */
[----:B------:R-:W-:Y:S02]  /*7530*/  @P0 IMAD R23, R20, R14, R3 ;  /* 0x0000000e14170224 */ /* 0x000fe400078e0203 */
[----:B0-----:R-:W-:Y:S02]  /*7540*/  IMAD R3, R6, R27, R15 ;  /* 0x0000001b06037224 */ /* 0x001fe400078e020f */
[----:B------:R-:W-:Y:S02]  /*7550*/  IMAD R7, R4, R29, R23 ;  /* 0x0000001d04077224 */ /* 0x000fe400078e0217 */
[----:B------:R-:W-:Y:S02]  /*7560*/  IMAD R4, R3, R21, R10 ;  /* 0x0000001503047224 */ /* 0x000fe400078e020a */
[----:B------:R-:W-:-:S03]  /*7570*/  IMAD.MOV.U32 R6, RZ, RZ, 0x1 ;  /* 0x00000001ff067424 */ /* 0x000fc600078e00ff */
[----:B------:R-:W-:Y:S02]  /*7580*/  SEL R9, R4, R7, !P0 ;  /* 0x0000000704097207 */ /* 0x000fe40004000000 */
[----:B------:R-:W-:-:S07]  /*7590*/  SEL R7, R7, R4, !P0 ;  /* 0x0000000407077207 */ /* 0x000fce0004000000 */
.L_x_157:
[----:B------:R-:W-:-:S08]  /*75a0*/  NOP ;  /* 0x0000000000007918 */ /* 0x000fd00000000000 */
[----:B------:R-:W0:-:S00]  /*75b0*/  USETMAXREG.DEALLOC.CTAPOOL 0x28 ;  /* 0x00000028000079c8 */ /* 0x000e0000080e0500 */
[----:B0-----:R-:W-:-:S13]  /*75c0*/  ISETP.NE.AND P0, PT, R0, RZ, PT ;  /* 0x000000ff0000720c */ /* 0x001fda0003f05270 */
[----:B------:R-:W-:Y:S05]  /*75d0*/  @P0 EXIT ;  /* 0x000000000000094d */ /* 0x000fea0003800000 */
[----:B------:R-:W-:Y:S01]  /*75e0*/  LOP3.LUT P0, RZ, R6, 0xff, RZ, 0xc0, !PT ;  /* 0x000000ff06ff7812 */ /* 0x000fe2000780c0ff */
[----:B------:R-:W-:Y:S02]  /*75f0*/  IMAD.MOV.U32 R0, RZ, RZ, 0x1 ;  /* 0x00000001ff007424 */ /* 0x000fe400078e00ff */
[----:B------:R-:W-:-:S10]  /*7600*/  IMAD.MOV.U32 R12, RZ, RZ, RZ ;  /* 0x000000ffff0c7224 */ /* 0x000fd400078e00ff */
[----:B------:R-:W-:Y:S05]  /*7610*/  @!P0 BRA `(.L_x_160) ;  /* 0x0000000c00308947 */ /* 0x000fea0003800000 */
[----:B------:R-:W0:Y:S01]  /*7620*/  LDC R0, c[0x0][0x28c] ;  /* 0x0000a300ff007b82 */ /* 0x000e220000000800 */
[----:B------:R-:W-:Y:S01]  /*7630*/  ULDC UR5, c[0x0][0x600] ;  /* 0x0001800000057ab9 */ /* 0x000fe20000000800 */
[----:B------:R-:W-:Y:S01]  /*7640*/  ULDC UR4, c[0x0][0xc] ;  /* 0x0000030000047ab9 */ /* 0x000fe20000000800 */
[----:B------:R-:W-:Y:S01]  /*7650*/  UIADD3 UR16, UR5, -0x1, URZ ;  /* 0xffffffff05107890 */ /* 0x000fe2000fffe03f */
[C---:B------:R-:W-:Y:S01]  /*7660*/  LOP3.LUT P2, RZ, R18.reuse, 0x7f, RZ, 0xc0, !PT ;  /* 0x0000007f12ff7812 */ /* 0x040fe2000784c0ff */
[----:B------:R-:W-:Y:S01]  /*7670*/  ULDC UR6, c[0x0][0x658] ;  /* 0x0001960000067ab9 */ /* 0x000fe20000000800 */
[----:B------:R-:W-:Y:S01]  /*7680*/  ULDC UR5, c[0x0][0x10] ;  /* 0x0000040000057ab9 */ /* 0x000fe20000000800 */
[----:B------:R-:W-:Y:S01]  /*7690*/  UMOV UR7, 0xffffffff ;  /* 0xffffffff00077882 */ /* 0x000fe20000000000 */
[----:B------:R-:W-:Y:S01]  /*76a0*/  UMOV UR8, 0x1 ;  /* 0x0000000100087882 */ /* 0x000fe20000000000 */
[----:B------:R-:W-:Y:S01]  /*76b0*/  UIMAD.WIDE.U32 UR4, UR4, UR5, URZ ;  /* 0x00000005040472a5 */ /* 0x000fe2000f8e003f */
[----:B------:R-:W-:Y:S01]  /*76c0*/  LOP3.LUT P0, RZ, R18, 0x1f, RZ, 0xc0, !PT ;  /* 0x0000001f12ff7812 */ /* 0x000fe2000780c0ff */
[----:B------:R-:W-:Y:S01]  /*76d0*/  USHF.L.U32 UR7, UR7, UR6, URZ ;  /* 0x0000000607077299 */ /* 0x000fe2000800063f */
[----:B------:R-:W-:Y:S01]  /*76e0*/  BSSY B0, `(.L_x_160) ;  /* 0x00000bf000007945 */ /* 0x000fe20003800000 */
[----:B------:R-:W-:Y:S01]  /*76f0*/  USHF.L.U32 UR18, UR8, UR6, URZ ;  /* 0x0000000608127299 */ /* 0x000fe2000800063f */
[----:B------:R-:W-:Y:S01]  /*7700*/  IMAD.MOV.U32 R13, RZ, RZ, 0x1 ;  /* 0x00000001ff0d7424 */ /* 0x000fe200078e00ff */
[----:B------:R-:W-:Y:S01]  /*7710*/  LOP3.LUT R11, R19, 0x2, RZ, 0xfc, !PT ;  /* 0x00000002130b7812 */ /* 0x000fe200078efcff */
[----:B------:R-:W-:Y:S01]  /*7720*/  ULDC UR6, c[0x0][0x14] ;  /* 0x0000050000067ab9 */ /* 0x000fe20000000800 */
[----:B------:R-:W-:Y:S01]  /*7730*/  PLOP3.LUT P0, PT, P0, P2, PT, 0x8a, 0x0 ;  /* 0x000000000000781c */ /* 0x000fe20000705172 */
[----:B------:R-:W-:Y:S01]  /*7740*/  UIMAD.WIDE.U32 UR20, UR4, UR6, URZ ;  /* 0x00000006041472a5 */ /* 0x000fe2000f8e003f */
[----:B------:R-:W-:Y:S01]  /*7750*/  IMAD.MOV.U32 R12, RZ, RZ, RZ ;  /* 0x000000ffff0c7224 */ /* 0x000fe200078e00ff */
[----:B------:R-:W-:-:S02]  /*7760*/  UIMAD UR13, UR5, UR6, URZ ;  /* 0x00000006050d72a4 */ /* 0x000fc4000f8e023f */
[----:B------:R-:W-:Y:S01]  /*7770*/  ULOP3.LUT UR17, URZ, UR7, URZ, 0x33, !UPT ;  /* 0x000000073f117292 */ /* 0x000fe2000f8e333f */
[----:B0-----:R-:W-:Y:S01]  /*7780*/  VIADD R0, R0, 0x1f ;  /* 0x0000001f00007836 */ /* 0x001fe20000000000 */
[----:B------:R-:W-:Y:S01]  /*7790*/  UIADD3 UR13, UR21, UR13, URZ ;  /* 0x0000000d150d7290 */ /* 0x000fe2000fffe03f */
[----:B------:R-:W-:-:S03]  /*77a0*/  ULDC.64 UR22, c[0x0][0x198] ;  /* 0x0000660000167ab9 */ /* 0x000fc60000000a00 */
[----:B------:R-:W-:-:S04]  /*77b0*/  SHF.R.S32.HI R3, RZ, 0x1f, R0 ;  /* 0x0000001fff037819 */ /* 0x000fc80000011400 */
[----:B------:R-:W-:Y:S01]  /*77c0*/  LEA.HI R3, R3, R0, RZ, 0x5 ;  /* 0x0000000003037211 */ /* 0x000fe200078f28ff */
[----:B------:R-:W-:-:S03]  /*77d0*/  IMAD.MOV.U32 R0, RZ, RZ, 0x1 ;  /* 0x00000001ff007424 */ /* 0x000fc600078e00ff */
[----:B------:R-:W-:-:S05]  /*77e0*/  SHF.R.S32.HI R3, RZ, 0x5, R3 ;  /* 0x00000005ff037819 */ /* 0x000fca0000011403 */
[----:B------:R-:W-:-:S07]  /*77f0*/  VIADD R10, R3, 0x1 ;  /* 0x00000001030a7836 */ /* 0x000fce0000000000 */
.L_x_172:
[----:B------:R-:W-:-:S03]  /*7800*/  UMOV UR4, 0xffffffff ;  /* 0xffffffff00047882 */ /* 0x000fc60000000000 */
[----:B------:R-:W-:Y:S05]  /*7810*/  BRA.DIV UR4, `(.L_x_161) ;  /* 0x0000000e04c07947 */ /* 0x000fea000b800000 */
[----:B------:R-:W-:-:S13]  /*7820*/  ELECT P6, URZ, PT ;  /* 0x00000000003f782f */ /* 0x000fda00038c0000 */
.L_x_184:
[----:B------:R-:W0:Y:S01]  /*7830*/  LDC R4, c[0x0][0x28c] ;  /* 0x0000a300ff047b82 */ /* 0x000e220000000800 */
[----:B------:R-:W-:Y:S01]  /*7840*/  BSSY B1, `(.L_x_162) ;  /* 0x0000037000017945 */ /* 0x000fe20003800000 */
[----:B0-----:R-:W-:-:S13]  /*7850*/  ISETP.LT.OR P6, PT, R4, 0x1, !P6 ;  /* 0x000000010400780c */ /* 0x001fda00077c1670 */
[----:B------:R-:W-:Y:S05]  /*7860*/  @P6 BRA `(.L_x_163) ;  /* 0x0000000000d06947 */ /* 0x000fea0003800000 */
[----:B------:R-:W-:Y:S02]  /*7870*/  IMAD.SHL.U32 R15, R9, 0x40, RZ ;  /* 0x00000040090f7824 */ /* 0x000fe400078e00ff */
[----:B------:R-:W-:Y:S02]  /*7880*/  IMAD.SHL.U32 R18, R7, 0x100, RZ ;  /* 0x0000010007127824 */ /* 0x000fe400078e00ff */
[----:B------:R-:W-:Y:S02]  /*7890*/  IMAD.MOV.U32 R20, RZ, RZ, RZ ;  /* 0x000000ffff147224 */ /* 0x000fe400078e00ff */
[----:B------:R-:W-:Y:S02]  /*78a0*/  IMAD.MOV.U32 R4, RZ, RZ, R10 ;  /* 0x000000ffff047224 */ /* 0x000fe400078e000a */
[----:B------:R-:W-:Y:S02]  /*78b0*/  IMAD.MOV.U32 R5, RZ, RZ, R0 ;  /* 0x000000ffff057224 */ /* 0x000fe400078e0000 */
[----:B------:R-:W-:-:S07]  /*78c0*/  IMAD.MOV.U32 R6, RZ, RZ, R12 ;  /* 0x000000ffff067224 */ /* 0x000fce00078e000c */
.L_x_167:
[----:B------:R-:W0:Y:S01]  /*78d0*/  S2R R14, SR_CgaCtaId ;  /* 0x00000000000e7919 */ /* 0x000e220000008800 */
[----:B------:R-:W-:Y:S01]  /*78e0*/  MOV R7, 0x400 ;  /* 0x0000040000077802 */ /* 0x000fe20000000f00 */
[----:B------:R-:W1:Y:S03]  /*78f0*/  @!P2 LDC R9, c[0x0][0x500] ;  /* 0x00014000ff09ab82 */ /* 0x000e660000000800 */
[----:B0-----:R-:W-:Y:S02]  /*7900*/  LEA R21, R14, R7, 0x18 ;  /* 0x000000070e157211 */ /* 0x001fe400078ec0ff */
[----:B------:R-:W-:-:S03]  /*7910*/  SHF.L.U32 R7, R5, 0x1f, RZ ;  /* 0x0000001f05077819 */ /* 0x000fc600000006ff */
[----:B------:R-:W-:-:S04]  /*7920*/  IMAD R14, R6, 0x8, R21 ;  /* 0x00000008060e7824 */ /* 0x000fc800078e0215 */
[----:B------:R-:W0:Y:S02]  /*7930*/  SYNCS.PHASECHK.TRANS64.TRYWAIT P1, [R14+URZ+0x28], R7 ;  /* 0x000028070e0075a7 */ /* 0x000e24000802017f */
[----:B01----:R-:W-:Y:S05]  /*7940*/  @!P1 BRA `(.L_x_164) ;  /* 0x0000000c00949947 */ /* 0x003fea0003800000 */
.L_x_185:
[----:B0-----:R-:W-:Y:S01]  /*7950*/  PRMT R7, R11, 0x9910, RZ ;  /* 0x000099100b077816 */ /* 0x001fe200000000ff */
[----:B------:R0:W-:Y:S03]  /*7960*/  @!P2 SYNCS.ARRIVE.TRANS64 RZ, [R14+URZ], R9 ;  /* 0x000000090effa9a7 */ /* 0x0001e6000800003f */
[----:B------:R-:W-:-:S13]  /*7970*/  ISETP.NE.AND P1, PT, R7, 0x2, PT ;  /* 0x000000020700780c */ /* 0x000fda0003f25270 */
[----:B0-----:R-:W-:Y:S05]  /*7980*/  @P1 BRA `(.L_x_165) ;  /* 0x0000000000041947 */ /* 0x001fea0003800000 */
[----:B------:R-:W-:Y:S01]  /*7990*/  BPT.TRAP 0x1 ;  /* 0x000000040000795c */ /* 0x000fe20000300000 */
.L_x_165:
[----:B------:R-:W-:Y:S05]  /*79a0*/  @P0 BRA `(.L_x_166) ;  /* 0x0000000000040947 */ /* 0x000fea0003800000 */
[----:B------:R-:W-:Y:S01]  /*79b0*/  BPT.TRAP 0x1 ;  /* 0x000000040000795c */ /* 0x000fe20000300000 */
.L_x_166:
[--C-:B------:R-:W-:Y:S01]  /*79c0*/  IMAD R7, R6, 0x8000, R21.reuse ;  /* 0x0000800006077824 */ /* 0x100fe200078e0215 */
[----:B------:R-:W-:Y:S01]  /*79d0*/  R2UR UR9, R14 ;  /* 0x000000000e0972ca */ /* 0x000fe200000e0000 */
[----:B------:R-:W-:Y:S01]  /*79e0*/  IMAD R21, R6, 0x2000, R21 ;  /* 0x0000200006157824 */ /* 0x000fe200078e0215 */
[----:B------:R-:W-:Y:S01]  /*79f0*/  UIADD3 UR4, UP0, UR22, 0xf0, URZ ;  /* 0x000000f016047890 */ /* 0x000fe2000ff1e03f */
[----:B------:R-:W-:Y:S01]  /*7a00*/  VIADD R4, R4, 0xffffffff ;  /* 0xffffffff04047836 */ /* 0x000fe20000000000 */
[----:B------:R-:W-:Y:S01]  /*7a10*/  R2UR UR5, R7 ;  /* 0x00000000070572ca */ /* 0x000fe200000e0000 */
[----:B------:R-:W-:Y:S01]  /*7a20*/  UIADD3 UR24, UP1, UR22, 0x1f0, URZ ;  /* 0x000001f016187890 */ /* 0x000fe2000ff3e03f */
[----:B------:R-:W-:Y:S01]  /*7a30*/  R2UR UR8, R21 ;  /* 0x00000000150872ca */ /* 0x000fe200000e0000 */
[----:B------:R-:W-:Y:S01]  /*7a40*/  VIADD R6, R6, 0x1 ;  /* 0x0000000106067836 */ /* 0x000fe20000000000 */
[----:B------:R-:W-:Y:S01]  /*7a50*/  R2UR UR11, R18 ;  /* 0x00000000120b72ca */ /* 0x000fe200000e0000 */
[----:B------:R-:W-:Y:S01]  /*7a60*/  UIADD3.X UR25, URZ, UR23, URZ, UP1, !UPT ;  /* 0x000000173f197290 */ /* 0x000fe20008ffe43f */
[----:B------:R-:W-:Y:S01]  /*7a70*/  R2UR UR10, R20 ;  /* 0x00000000140a72ca */ /* 0x000fe200000e0000 */
[----:B------:R-:W-:Y:S01]  /*7a80*/  UMOV UR6, 0x0 ;  /* 0x0000000000067882 */ /* 0x000fe20000000000 */
[----:B------:R-:W-:Y:S01]  /*7a90*/  R2UR UR12, R8 ;  /* 0x00000000080c72ca */ /* 0x000fe200000e0000 */
[----:B------:R-:W-:Y:S01]  /*7aa0*/  UMOV UR7, 0x10000000 ;  /* 0x1000000000077882 */ /* 0x000fe20000000000 */
[----:B------:R-:W-:Y:S01]  /*7ab0*/  R2UR UR19, R15 ;  /* 0x000000000f1372ca */ /* 0x000fe200000e0000 */
[----:B------:R-:W-:Y:S01]  /*7ac0*/  VIADD R20, R20, 0x20 ;  /* 0x0000002014147836 */ /* 0x000fe20000000000 */
[----:B------:R-:W-:Y:S01]  /*7ad0*/  ISETP.GT.AND P3, PT, R4, 0x1, PT ;  /* 0x000000010400780c */ /* 0x000fe20003f64270 */
[----:B------:R-:W-:Y:S01]  /*7ae0*/  UIADD3 UR14, UR5, 0x100, URZ ;  /* 0x00000100050e7890 */ /* 0x000fe2000fffe03f */
[----:B------:R-:W-:Y:S01]  /*7af0*/  ISETP.NE.AND P1, PT, R6, 0x5, PT ;  /* 0x000000050600780c */ /* 0x000fe20003f25270 */
[----:B------:R-:W-:-:S02]  /*7b00*/  UIADD3.X UR5, URZ, UR23, URZ, UP0, !UPT ;  /* 0x000000173f057290 */ /* 0x000fc400087fe43f */
[----:B------:R-:W-:Y:S01]  /*7b10*/  UIADD3 UR15, UR8, 0x28100, URZ ;  /* 0x00028100080f7890 */ /* 0x000fe2000fffe03f */
[----:B------:R-:W-:Y:S02]  /*7b20*/  SEL R14, RZ, 0x1, P1 ;  /* 0x00000001ff0e7807 */ /* 0x000fe40000800000 */
[----:B------:R-:W-:Y:S01]  /*7b30*/  UMOV UR8, UR14 ;  /* 0x0000000e00087c82 */ /* 0x000fe20008000000 */
[----:B------:R-:W-:Y:S02]  /*7b40*/  SEL R6, R6, RZ, P1 ;  /* 0x000000ff06067207 */ /* 0x000fe40000800000 */
[----:B------:R-:W-:Y:S01]  /*7b50*/  LOP3.LUT R5, R5, R14, RZ, 0x3c, !PT ;  /* 0x0000000e05057212 */ /* 0x000fe200078e3cff */
[----:B------:R0:W-:Y:S02]  /*7b60*/  UTMALDG.3D [UR8], [UR4], desc[UR6] ;  /* 0x00000608040075b4 */ /* 0x0001e40008011000 */
[----:B0-----:R-:W-:Y:S01]  /*7b70*/  UMOV UR8, UR15 ;  /* 0x0000000f00087c82 */ /* 0x001fe20008000000 */
[----:B------:R-:W-:-:S02]  /*7b80*/  UMOV UR11, UR19 ;  /* 0x00000013000b7c82 */ /* 0x000fc40008000000 */
[----:B------:R0:W-:Y:S02]  /*7b90*/  UTMALDG.3D [UR8], [UR24], desc[UR6] ;  /* 0x00000608180075b4 */ /* 0x0001e40008011000 */
[----:B0-----:R-:W-:Y:S05]  /*7ba0*/  @P3 BRA `(.L_x_167) ;  /* 0xfffffffc00483947 */ /* 0x001fea000383ffff */
.L_x_163:
[----:B------:R-:W-:Y:S05]  /*7bb0*/  BSYNC B1 ;  /* 0x0000000000017941 */ /* 0x000fea0003800000 */
.L_x_162:
[----:B------:R-:W-:Y:S01]  /*7bc0*/  LOP3.LUT P3, RZ, R13, 0xff, RZ, 0xc0, !PT ;  /* 0x000000ff0dff7812 */ /* 0x000fe2000786c0ff */
[----:B------:R-:W-:Y:S01]  /*7bd0*/  IMAD.IADD R12, R3, 0x1, R12 ;  /* 0x00000001030c7824 */ /* 0x000fe200078e020c */
[----:B------:R-:W-:Y:S01]  /*7be0*/  IADD3 R16, P4, R16, UR20, RZ ;  /* 0x0000001410107c10 */ /* 0x000fe2000ff9e0ff */
[----:B------:R-:W-:Y:S01]  /*7bf0*/  ULDC.64 UR4, c[0x0][0x650] ;  /* 0x0001940000047ab9 */ /* 0x000fe20000000a00 */
[----:B------:R-:W-:Y:S01]  /*7c00*/  BSSY B1, `(.L_x_168) ;  /* 0x000006a000017945 */ /* 0x000fe20003800000 */
[----:B------:R-:W-:Y:S01]  /*7c10*/  IMAD.MOV.U32 R9, RZ, RZ, -0x1 ;  /* 0xffffffffff097424 */ /* 0x000fe200078e00ff */
[----:B------:R-:W-:Y:S01]  /*7c20*/  ISETP.GT.U32.AND P1, PT, R12, 0x4, PT ;  /* 0x000000040c00780c */ /* 0x000fe20003f24070 */
[----:B------:R-:W-:Y:S01]  /*7c30*/  IMAD.MOV.U32 R8, RZ, RZ, -0x1 ;  /* 0xffffffffff087424 */ /* 0x000fe200078e00ff */
[----:B------:R-:W-:Y:S02]  /*7c40*/  IADD3.X R17, R17, UR13, RZ, P4, !PT ;  /* 0x0000000d11117c10 */ /* 0x000fe4000a7fe4ff */
[----:B------:R-:W-:-:S02]  /*7c50*/  ISETP.LT.U32.AND P1, PT, R3, 0x5, P1 ;  /* 0x000000050300780c */ /* 0x000fc40000f21070 */
[----:B------:R-:W-:Y:S01]  /*7c60*/  PRMT R13, RZ, 0x7610, R13 ;  /* 0x00007610ff0d7816 */ /* 0x000fe2000000000d */
[----:B------:R-:W0:Y:S01]  /*7c70*/  @P3 S2R R5, SR_CgaCtaId ;  /* 0x0000000000053919 */ /* 0x000e220000008800 */
[----:B------:R-:W-:-:S04]  /*7c80*/  @P3 MOV R4, 0x400 ;  /* 0x0000040000043802 */ /* 0x000fc80000000f00 */
[----:B0-----:R-:W-:Y:S01]  /*7c90*/  @P3 LEA R6, R5, R4, 0x18 ;  /* 0x0000000405063211 */ /* 0x001fe200078ec0ff */
[----:B------:R-:W-:-:S03]  /*7ca0*/  IMAD.WIDE.U32 R4, R12, -0x33333333, RZ ;  /* 0xcccccccd0c047825 */ /* 0x000fc600078e00ff */
[----:B------:R0:W-:Y:S01]  /*7cb0*/  @P3 SYNCS.ARRIVE.TRANS64.A1T0 RZ, [R6+URZ+0x68], RZ ;  /* 0x000068ff06ff39a7 */ /* 0x0001e2000810003f */
[----:B------:R-:W-:Y:S02]  /*7cc0*/  ISETP.GE.U32.AND P3, PT, R3, 0x5, PT ;  /* 0x000000050300780c */ /* 0x000fe40003f66070 */
[----:B------:R-:W-:Y:S02]  /*7cd0*/  SHF.R.U32.HI R7, RZ, 0x2, R5 ;  /* 0x00000002ff077819 */ /* 0x000fe40000011605 */
[----:B------:R-:W-:Y:S02]  /*7ce0*/  SEL R5, RZ, 0x1, !P1 ;  /* 0x00000001ff057807 */ /* 0x000fe40004800000 */
[----:B------:R-:W-:Y:S01]  /*7cf0*/  ISETP.GE.U32.AND P1, PT, R16, UR4, PT ;  /* 0x0000000410007c0c */ /* 0x000fe2000bf26070 */
[----:B------:R-:W-:Y:S01]  /*7d00*/  IMAD R12, R7, -0x5, R12 ;  /* 0xfffffffb070c7824 */ /* 0x000fe200078e020c */
[----:B------:R-:W-:Y:S02]  /*7d10*/  LOP3.LUT R0, R0, R5, RZ, 0x3c, !PT ;  /* 0x0000000500007212 */ /* 0x000fe400078e3cff */
[----:B------:R-:W-:-:S02]  /*7d20*/  ISETP.GE.U32.AND.EX P1, PT, R17, UR5, PT, P1 ;  /* 0x0000000511007c0c */ /* 0x000fc4000bf26110 */
[----:B------:R-:W-:Y:S02]  /*7d30*/  PRMT R4, RZ, 0x7610, R4 ;  /* 0x00007610ff047816 */ /* 0x000fe40000000004 */
[----:B------:R-:W-:Y:S01]  /*7d40*/  @P3 LOP3.LUT R0, R0, 0x1, R7, 0x78, !PT ;  /* 0x0000000100003812 */ /* 0x000fe200078e7807 */
[----:B------:R-:W-:-:S08]  /*7d50*/  IMAD.MOV.U32 R7, RZ, RZ, -0x1 ;  /* 0xffffffffff077424 */ /* 0x000fd000078e00ff */
[----:B0-----:R-:W-:Y:S05]  /*7d60*/  @P1 BRA `(.L_x_169) ;  /* 0x00000004004c1947 */ /* 0x001fea0003800000 */
[----:B------:R-:W-:Y:S01]  /*7d70*/  ULDC.64 UR4, c[0x0][0x628] ;  /* 0x00018a0000047ab9 */ /* 0x000fe20000000a00 */
[----:B------:R-:W0:Y:S01]  /*7d80*/  S2R R15, SR_CTAID.X ;  /* 0x00000000000f7919 */ /* 0x000e220000002500 */
[----:B------:R-:W-:Y:S01]  /*7d90*/  ISETP.NE.U32.AND P1, PT, RZ, UR4, PT ;  /* 0x00000004ff007c0c */ /* 0x000fe2000bf25070 */
[----:B------:R-:W-:Y:S01]  /*7da0*/  ULDC UR7, c[0x0][0x630] ;  /* 0x00018c0000077ab9 */ /* 0x000fe20000000800 */
[----:B------:R-:W-:Y:S01]  /*7db0*/  IMAD.MOV.U32 R4, RZ, RZ, R16 ;  /* 0x000000ffff047224 */ /* 0x000fe200078e0010 */
[----:B------:R-:W1:Y:S01]  /*7dc0*/  S2R R14, SR_CTAID.Y ;  /* 0x00000000000e7919 */ /* 0x000e620000002600 */
[----:B------:R-:W-:Y:S01]  /*7dd0*/  ISETP.NE.AND.EX P1, PT, RZ, UR5, PT, P1 ;  /* 0x00000005ff007c0c */ /* 0x000fe2000bf25310 */
[----:B------:R-:W-:-:S12]  /*7de0*/  IMAD.MOV.U32 R5, RZ, RZ, R17 ;  /* 0x000000ffff057224 */ /* 0x000fd800078e0011 */
[----:B------:R-:W-:Y:S05]  /*7df0*/  @!P1 BRA `(.L_x_170) ;  /* 0x0000000000289947 */ /* 0x000fea0003800000 */
[----:B------:R-:W-:Y:S02]  /*7e00*/  ULDC UR6, c[0x0][0x634] ;  /* 0x00018d0000067ab9 */ /* 0x000fe40000000800 */
[----:B------:R-:W-:-:S05]  /*7e10*/  IADD3 R9, P1, R16, UR6, RZ ;  /* 0x0000000610097c10 */ /* 0x000fca000ff3e0ff */
[----:B------:R-:W-:-:S04]  /*7e20*/  IMAD.X R21, RZ, RZ, R17, P1 ;  /* 0x000000ffff157224 */ /* 0x000fc800008e0611 */
[----:B------:R-:W-:-:S04]  /*7e30*/  IMAD.WIDE.U32 R6, R21, UR4, RZ ;  /* 0x0000000415067c25 */ /* 0x000fc8000f8e00ff */
[----:B------:R-:W-:-:S04]  /*7e40*/  IMAD.WIDE.U32 R6, P1, R9, UR5, R6 ;  /* 0x0000000509067c25 */ /* 0x000fc8000f820006 */
[----:B------:R-:W-:-:S04]  /*7e50*/  IMAD.WIDE.U32 R8, R9, UR4, RZ ;  /* 0x0000000409087c25 */ /* 0x000fc8000f8e00ff */
[----:B------:R-:W-:Y:S01]  /*7e60*/  IMAD.X R5, RZ, RZ, RZ, P1 ;  /* 0x000000ffff057224 */ /* 0x000fe200008e06ff */
[----:B------:R-:W-:Y:S01]  /*7e70*/  IADD3 RZ, P1, R9, R6, RZ ;  /* 0x0000000609ff7210 */ /* 0x000fe20007f3e0ff */
[----:B------:R-:W-:-:S04]  /*7e80*/  IMAD.MOV.U32 R4, RZ, RZ, R7 ;  /* 0x000000ffff047224 */ /* 0x000fc800078e0007 */
[----:B------:R-:W-:-:S08]  /*7e90*/  IMAD.WIDE.U32.X R4, R21, UR5, R4, P1 ;  /* 0x0000000515047c25 */ /* 0x000fd000088e0404 */
.L_x_170:
[--C-:B------:R-:W-:Y:S01]  /*7ea0*/  SHF.R.U64 R8, R4, UR7, R5.reuse ;  /* 0x0000000704087c19 */ /* 0x100fe20008001205 */
[----:B------:R-:W-:Y:S01]  /*7eb0*/  ULDC.64 UR4, c[0x0][0x620] ;  /* 0x0001880000047ab9 */ /* 0x000fe20000000a00 */
[----:B------:R-:W-:Y:S01]  /*7ec0*/  SHF.R.U32.HI R4, RZ, UR7, R5 ;  /* 0x00000007ff047c19 */ /* 0x000fe20008011605 */
[----:B------:R-:W2:Y:S01]  /*7ed0*/  LDC R24, c[0x0][0x144] ;  /* 0x00005100ff187b82 */ /* 0x000ea20000000800 */
[----:B------:R-:W-:Y:S01]  /*7ee0*/  IADD3 R7, P1, RZ, -R8, RZ ;  /* 0x80000008ff077210 */ /* 0x000fe20007f3e0ff */
[----:B------:R-:W-:Y:S01]  /*7ef0*/  ULDC.64 UR8, c[0x0][0x640] ;  /* 0x0001900000087ab9 */ /* 0x000fe20000000a00 */
[----:B0-----:R-:W-:Y:S01]  /*7f00*/  I2FP.F32.U32 R9, R15 ;  /* 0x0000000f00097245 */ /* 0x001fe20000201000 */
[----:B------:R-:W-:Y:S02]  /*7f10*/  ULDC UR6, c[0x0][0x608] ;  /* 0x0001820000067ab9 */ /* 0x000fe40000000800 */
[----:B------:R-:W-:Y:S01]  /*7f20*/  IMAD.X R4, RZ, RZ, ~R4, P1 ;  /* 0x000000ffff047224 */ /* 0x000fe200008e0e04 */
[----:B------:R-:W-:Y:S01]  /*7f30*/  ISETP.NE.U32.AND P1, PT, RZ, UR8, PT ;  /* 0x00000008ff007c0c */ /* 0x000fe2000bf25070 */
[----:B------:R-:W0:Y:S02]  /*7f40*/  LDC R21, c[0x0][0x148] ;  /* 0x00005200ff157b82 */ /* 0x000e240000000800 */
[----:B------:R-:W-:Y:S01]  /*7f50*/  IMAD R6, R4, UR4, RZ ;  /* 0x0000000404067c24 */ /* 0x000fe2000f8e02ff */
[----:B------:R-:W-:Y:S01]  /*7f60*/  ISETP.NE.AND.EX P1, PT, RZ, UR9, PT, P1 ;  /* 0x00000009ff007c0c */ /* 0x000fe2000bf25310 */
[----:B------:R-:W-:Y:S01]  /*7f70*/  IMAD.WIDE.U32 R4, R7, UR4, R16 ;  /* 0x0000000407047c25 */ /* 0x000fe2000f8e0010 */
[----:B------:R-:W-:-:S03]  /*7f80*/  ULDC UR4, c[0x0][0x150] ;  /* 0x0000540000047ab9 */ /* 0x000fc60000000800 */
[----:B------:R-:W-:Y:S02]  /*7f90*/  IMAD R7, R7, UR5, R6 ;  /* 0x0000000507077c24 */ /* 0x000fe4000f8e0206 */
[----:B------:R-:W-:Y:S01]  /*7fa0*/  FMUL R6, R9, UR4 ;  /* 0x0000000409067c20 */ /* 0x000fe20008400000 */
[----:B------:R-:W-:Y:S01]  /*7fb0*/  ULDC UR4, c[0x0][0x618] ;  /* 0x0001860000047ab9 */ /* 0x000fe20000000800 */
[----:B------:R-:W-:Y:S01]  /*7fc0*/  ULDC UR5, c[0x0][0x154] ;  /* 0x0000550000057ab9 */ /* 0x000fe20000000800 */
[----:B------:R-:W-:-:S03]  /*7fd0*/  IMAD.IADD R5, R5, 0x1, R7 ;  /* 0x0000000105057824 */ /* 0x000fc600078e0207 */
[----:B------:R-:W3:Y:S02]  /*7fe0*/  F2I.U32.TRUNC.NTZ R6, R6 ;  /* 0x0000000600067305 */ /* 0x000ee4000020f000 */
[----:B------:R-:W-:Y:S02]  /*7ff0*/  SHF.R.U64 R9, R4, UR4, R5 ;  /* 0x0000000404097c19 */ /* 0x000fe40008001205 */
[----:B-1----:R-:W-:-:S05]  /*8000*/  I2FP.F32.U32 R4, R14 ;  /* 0x0000000e00047245 */ /* 0x002fca0000201000 */
[----:B------:R-:W-:Y:S01]  /*8010*/  FMUL R22, R4, UR5 ;  /* 0x0000000504167c20 */ /* 0x000fe20008400000 */
[----:B------:R-:W-:Y:S01]  /*8020*/  SHF.R.U32.HI R4, RZ, UR4, R5 ;  /* 0x00000004ff047c19 */ /* 0x000fe20008011605 */
[----:B------:R-:W-:-:S03]  /*8030*/  ULDC UR4, c[0x0][0x658] ;  /* 0x0001960000047ab9 */ /* 0x000fc60000000800 */
[--C-:B------:R-:W-:Y:S01]  /*8040*/  SHF.R.U64 R20, R9, UR6, R4.reuse ;  /* 0x0000000609147c19 */ /* 0x100fe20008001204 */
[----:B------:R-:W1:Y:S01]  /*8050*/  F2I.U32.TRUNC.NTZ R22, R22 ;  /* 0x0000001600167305 */ /* 0x000e62000020f000 */
[----:B------:R-:W-:Y:S01]  /*8060*/  SHF.R.U32.HI R5, RZ, UR6, R4 ;  /* 0x00000006ff057c19 */ /* 0x000fe20008011604 */
[----:B---3--:R-:W-:-:S03]  /*8070*/  IMAD.MOV R6, RZ, RZ, -R6 ;  /* 0x000000ffff067224 */ /* 0x008fc600078e0a06 */
[----:B------:R-:W-:Y:S01]  /*8080*/  SHF.R.U64 R18, R20, UR4, R5 ;  /* 0x0000000414127c19 */ /* 0x000fe20008001205 */
[----:B--2---:R-:W-:Y:S01]  /*8090*/  IMAD R15, R24, R6, R15 ;  /* 0x00000006180f7224 */ /* 0x004fe200078e020f */
[----:B------:R-:W-:-:S03]  /*80a0*/  SHF.R.U32.HI R23, RZ, UR4, R5 ;  /* 0x00000004ff177c19 */ /* 0x000fc60008011605 */
[----:B------:R-:W-:Y:S02]  /*80b0*/  IMAD.MOV.U32 R4, RZ, RZ, R18 ;  /* 0x000000ffff047224 */ /* 0x000fe400078e0012 */
[----:B------:R-:W-:Y:S01]  /*80c0*/  IMAD.MOV.U32 R5, RZ, RZ, R23 ;  /* 0x000000ffff057224 */ /* 0x000fe200078e0017 */
[----:B-1----:R-:W-:Y:S06]  /*80d0*/  @!P1 BRA `(.L_x_171) ;  /* 0x0000000000289947 */ /* 0x002fec0003800000 */
[----:B------:R-:W-:Y:S02]  /*80e0*/  ULDC UR4, c[0x0][0x64c] ;  /* 0x0001930000047ab9 */ /* 0x000fe40000000800 */
[----:B------:R-:W-:-:S05]  /*80f0*/  IADD3 R5, P1, R18, UR4, RZ ;  /* 0x0000000412057c10 */ /* 0x000fca000ff3e0ff */
[----:B------:R-:W-:-:S04]  /*8100*/  IMAD.X R23, RZ, RZ, R23, P1 ;  /* 0x000000ffff177224 */ /* 0x000fc800008e0617 */
[----:B------:R-:W-:-:S04]  /*8110*/  IMAD.WIDE.U32 R6, R23, UR8, RZ ;  /* 0x0000000817067c25 */ /* 0x000fc8000f8e00ff */
[----:B------:R-:W-:-:S04]  /*8120*/  IMAD.WIDE.U32 R6, P1, R5, UR9, R6 ;  /* 0x0000000905067c25 */ /* 0x000fc8000f820006 */
[----:B------:R-:W-:-:S04]  /*8130*/  IMAD.WIDE.U32 R4, R5, UR8, RZ ;  /* 0x0000000805047c25 */ /* 0x000fc8000f8e00ff */
[----:B------:R-:W-:Y:S01]  /*8140*/  IMAD.MOV.U32 R4, RZ, RZ, R7 ;  /* 0x000000ffff047224 */ /* 0x000fe200078e0007 */
[----:B------:R-:W-:Y:S01]  /*8150*/  IADD3 RZ, P3, R5, R6, RZ ;  /* 0x0000000605ff7210 */ /* 0x000fe20007f7e0ff */
[----:B------:R-:W-:-:S04]  /*8160*/  IMAD.X R5, RZ, RZ, RZ, P1 ;  /* 0x000000ffff057224 */ /* 0x000fc800008e06ff */
[----:B------:R-:W-:-:S08]  /*8170*/  IMAD.WIDE.U32.X R4, R23, UR9, R4, P3 ;  /* 0x0000000917047c25 */ /* 0x000fd000098e0404 */
.L_x_171:
[----:B------:R-:W-:Y:S01]  /*8180*/  ISETP.NE.AND P1, PT, R2, 0x1, PT ;  /* 0x000000010200780c */ /* 0x000fe20003f25270 */
[----:B------:R-:W-:Y:S01]  /*8190*/  ULDC UR4, c[0x0][0x648] ;  /* 0x0001920000047ab9 */ /* 0x000fe20000000800 */
[----:B------:R-:W-:Y:S01]  /*81a0*/  LOP3.LUT R20, R20, UR17, RZ, 0xc0, !PT ;  /* 0x0000001114147c12 */ /* 0x000fe2000f8ec0ff */
[----:B------:R-:W-:Y:S01]  /*81b0*/  IMAD.MOV R22, RZ, RZ, -R22 ;  /* 0x000000ffff167224 */ /* 0x000fe200078e0a16 */
[----:B------:R-:W-:Y:S01]  /*81c0*/  SHF.R.U64 R5, R4, UR4, R5 ;  /* 0x0000000404057c19 */ /* 0x000fe20008001205 */
[----:B------:R-:W-:Y:S01]  /*81d0*/  ULDC UR4, c[0x0][0x638] ;  /* 0x00018e0000047ab9 */ /* 0x000fe20000000800 */
[----:B------:R-:W-:Y:S01]  /*81e0*/  LOP3.LUT R9, R9, UR16, RZ, 0xc0, !PT ;  /* 0x0000001009097c12 */ /* 0x000fe2000f8ec0ff */
[----:B------:R-:W-:Y:S01]  /*81f0*/  ULDC UR5, c[0x0][0x610] ;  /* 0x0001840000057ab9 */ /* 0x000fe20000000800 */
[----:B------:R-:W-:Y:S02]  /*8200*/  IMAD.MOV.U32 R4, RZ, RZ, 0x1 ;  /* 0x00000001ff047424 */ /* 0x000fe400078e00ff */
[----:B------:R-:W-:-:S02]  /*8210*/  IMAD.MOV R7, RZ, RZ, -R5 ;  /* 0x000000ffff077224 */ /* 0x000fc400078e0a05 */
[----:B------:R-:W-:Y:S02]  /*8220*/  IMAD R20, R5, UR18, R20 ;  /* 0x0000001205147c24 */ /* 0x000fe4000f8e0214 */
[----:B0-----:R-:W-:Y:S02]  /*8230*/  @P1 IMAD R15, R21, R22, R14 ;  /* 0x00000016150f1224 */ /* 0x001fe400078e020e */
[----:B------:R-:W-:Y:S01]  /*8240*/  IMAD R18, R7, UR4, R18 ;  /* 0x0000000407127c24 */ /* 0x000fe2000f8e0212 */
[----:B------:R-:W-:Y:S01]  /*8250*/  ULDC UR4, c[0x0][0x600] ;  /* 0x0001800000047ab9 */ /* 0x000fe20000000800 */
[----:B------:R-:W-:Y:S02]  /*8260*/  IMAD R15, R20, UR5, R15 ;  /* 0x00000005140f7c24 */ /* 0x000fe4000f8e020f */
[----:B------:R-:W-:-:S05]  /*8270*/  IMAD R18, R18, UR4, R9 ;  /* 0x0000000412127c24 */ /* 0x000fca000f8e0209 */
[----:B------:R-:W-:Y:S02]  /*8280*/  SEL R9, R18, R15, !P1 ;  /* 0x0000000f12097207 */ /* 0x000fe40004800000 */
[----:B------:R-:W-:-:S07]  /*8290*/  SEL R7, R15, R18, !P1 ;  /* 0x000000120f077207 */ /* 0x000fce0004800000 */
.L_x_169:
[----:B------:R-:W-:Y:S05]  /*82a0*/  BSYNC B1 ;  /* 0x0000000000017941 */ /* 0x000fea0003800000 */
.L_x_168:
[----:B------:R-:W-:-:S13]  /*82b0*/  LOP3.LUT P1, RZ, R4, 0xff, RZ, 0xc0, !PT ;  /* 0x000000ff04ff7812 */ /* 0x000fda000782c0ff */
[----:B------:R-:W-:Y:S05]  /*82c0*/  @P1 BRA `(.L_x_172) ;  /* 0xfffffff4004c1947 */ /* 0x000fea000383ffff */
[----:B------:R-:W-:Y:S05]  /*82d0*/  BSYNC B0 ;  /* 0x0000000000007941 */ /* 0x000fea0003800000 */
.L_x_160:
[----:B------:R-:W-:-:S03]  /*82e0*/  UMOV UR4, 0xffffffff ;  /* 0xffffffff00047882 */ /* 0x000fc60000000000 */
[----:B------:R-:W-:Y:S05]  /*82f0*/  BRA.DIV UR4, `(.L_x_173) ;  /* 0x00000006043c7947 */ /* 0x000fea000b800000 */
[----:B------:R-:W-:-:S13]  /*8300*/  ELECT P6, URZ, PT ;  /* 0x00000000003f782f */ /* 0x000fda00038c0000 */
.L_x_188:
[----:B------:R-:W-:Y:S04]  /*8310*/  BSSY B0, `(.L_x_174) ;  /* 0x0000034000007945 */ /* 0x000fe80003800000 */
[----:B------:R-:W-:Y:S05]  /*8320*/  @!P6 BRA `(.L_x_175) ;  /* 0x0000000000c8e947 */ /* 0x000fea0003800000 */
[----:B------:R-:W-:-:S04]  /*8330*/  LOP3.LUT R19, R19, 0x2, RZ, 0xfc, !PT ;  /* 0x0000000213137812 */ /* 0x000fc800078efcff */
[----:B------:R-:W-:-:S13]  /*8340*/  ISETP.NE.AND P0, PT, R19, 0x3, PT ;  /* 0x000000031300780c */ /* 0x000fda0003f05270 */
[----:B------:R-:W-:Y:S05]  /*8350*/  @!P0 BRA `(.L_x_176) ;  /* 0x0000000000048947 */ /* 0x000fea0003800000 */
[----:B------:R-:W-:Y:S01]  /*8360*/  BPT.TRAP 0x1 ;  /* 0x000000040000795c */ /* 0x000fe20000300000 */
.L_x_176:
[----:B------:R-:W0:Y:S01]  /*8370*/  S2R R3, SR_CgaCtaId ;  /* 0x0000000000037919 */ /* 0x000e220000008800 */
[----:B------:R-:W-:-:S04]  /*8380*/  MOV R2, 0x400 ;  /* 0x0000040000027802 */ /* 0x000fc80000000f00 */
[----:B0-----:R-:W-:Y:S02]  /*8390*/  LEA R3, R3, R2, 0x18 ;  /* 0x0000000203037211 */ /* 0x001fe400078ec0ff */
[----:B------:R-:W-:-:S03]  /*83a0*/  SHF.L.U32 R2, R0, 0x1f, RZ ;  /* 0x0000001f00027819 */ /* 0x000fc600000006ff */
[----:B------:R-:W-:-:S04]  /*83b0*/  VIADD R3, R3, 0x28 ;  /* 0x0000002803037836 */ /* 0x000fc80000000000 */
[C---:B------:R-:W-:Y:S02]  /*83c0*/  IMAD R7, R12.reuse, 0x8, R3 ;  /* 0x000000080c077824 */ /* 0x040fe400078e0203 */
[----:B------:R-:W-:Y:S02]  /*83d0*/  VIADD R12, R12, 0x1 ;  /* 0x000000010c0c7836 */ /* 0x000fe40000000000 */
[----:B------:R-:W0:Y:S03]  /*83e0*/  SYNCS.PHASECHK.TRANS64.TRYWAIT P0, [R7+URZ], R2 ;  /* 0x00000002070075a7 */ /* 0x000e26000800017f */
[----:B------:R-:W-:-:S04]  /*83f0*/  ISETP.NE.AND P1, PT, R12, 0x5, PT ;  /* 0x000000050c00780c */ /* 0x000fc80003f25270 */
[----:B------:R-:W-:Y:S02]  /*8400*/  SEL R5, RZ, 0x1, P1 ;  /* 0x00000001ff057807 */ /* 0x000fe40000800000 */
[----:B------:R-:W-:Y:S02]  /*8410*/  SEL R12, R12, RZ, P1 ;  /* 0x000000ff0c0c7207 */ /* 0x000fe40000800000 */
[----:B------:R-:W-:-:S03]  /*8420*/  LOP3.LUT R5, R0, R5, RZ, 0x3c, !PT ;  /* 0x0000000500057212 */ /* 0x000fc600078e3cff */
[----:B------:R-:W-:Y:S01]  /*8430*/  IMAD R9, R12, 0x8, R3 ;  /* 0x000000080c097824 */ /* 0x000fe200078e0203 */
[----:B------:R-:W-:Y:S01]  /*8440*/  SHF.L.U32 R4, R5, 0x1f, RZ ;  /* 0x0000001f05047819 */ /* 0x000fe200000006ff */
[----:B0-----:R-:W-:Y:S06]  /*8450*/  @!P0 BRA `(.L_x_177) ;  /* 0x0000000400048947 */ /* 0x001fec0003800000 */
.L_x_189:
[----:B------:R-:W1:Y:S01]  /*8460*/  SYNCS.PHASECHK.TRANS64.TRYWAIT P0, [R9+URZ], R4 ;  /* 0x00000004090075a7 */ /* 0x000e62000800017f */
[----:B------:R-:W-:-:S05]  /*8470*/  VIADD R0, R12, 0x1 ;  /* 0x000000010c007836 */ /* 0x000fca0000000000 */
[----:B------:R-:W-:-:S04]  /*8480*/  ISETP.NE.AND P1, PT, R0, 0x5, PT ;  /* 0x000000050000780c */ /* 0x000fc80003f25270 */
[----:B0-----:R-:W-:Y:S02]  /*8490*/  SEL R2, RZ, 0x1, P1 ;  /* 0x00000001ff027807 */ /* 0x001fe40000800000 */
[----:B------:R-:W-:Y:S02]  /*84a0*/  SEL R0, R0, RZ, P1 ;  /* 0x000000ff00007207 */ /* 0x000fe40000800000 */
[----:B------:R-:W-:-:S03]  /*84b0*/  LOP3.LUT R7, R5, R2, RZ, 0x3c, !PT ;  /* 0x0000000205077212 */ /* 0x000fc600078e3cff */
[----:B------:R-:W-:Y:S01]  /*84c0*/  IMAD R6, R0, 0x8, R3 ;  /* 0x0000000800067824 */ /* 0x000fe200078e0203 */
[----:B------:R-:W-:Y:S01]  /*84d0*/  SHF.L.U32 R5, R7, 0x1f, RZ ;  /* 0x0000001f07057819 */ /* 0x000fe200000006ff */
[----:B-1----:R-:W-:Y:S06]  /*84e0*/  @!P0 BRA `(.L_x_178) ;  /* 0x0000000000f48947 */ /* 0x002fec0003800000 */
.L_x_190:
[----:B------:R-:W1:Y:S01]  /*84f0*/  SYNCS.PHASECHK.TRANS64.TRYWAIT P0, [R6+URZ], R5 ;  /* 0x00000005060075a7 */ /* 0x000e62000800017f */
[----:B------:R-:W-:-:S05]  /*8500*/  VIADD R0, R0, 0x1 ;  /* 0x0000000100007836 */ /* 0x000fca0000000000 */
[----:B------:R-:W-:-:S04]  /*8510*/  ISETP.NE.AND P1, PT, R0, 0x5, PT ;  /* 0x000000050000780c */ /* 0x000fc80003f25270 */
[----:B------:R-:W-:Y:S02]  /*8520*/  SEL R2, RZ, 0x1, P1 ;  /* 0x00000001ff027807 */ /* 0x000fe40000800000 */
[----:B------:R-:W-:Y:S02]  /*8530*/  SEL R0, R0, RZ, P1 ;  /* 0x000000ff00007207 */ /* 0x000fe40000800000 */
[----:B------:R-:W-:-:S03]  /*8540*/  LOP3.LUT R7, R7, R2, RZ, 0x3c, !PT ;  /* 0x0000000207077212 */ /* 0x000fc600078e3cff */
[----:B0-----:R-:W-:Y:S01]  /*8550*/  IMAD R9, R0, 0x8, R3 ;  /* 0x0000000800097824 */ /* 0x001fe200078e0203 */
[----:B------:R-:W-:Y:S01]  /*8560*/  SHF.L.U32 R4, R7, 0x1f, RZ ;  /* 0x0000001f07047819 */ /* 0x000fe200000006ff */
[----:B-1----:R-:W-:Y:S06]  /*8570*/  @!P0 BRA `(.L_x_179) ;  /* 0x0000000000e48947 */ /* 0x002fec0003800000 */
.L_x_191:
[----:B------:R-:W1:Y:S01]  /*8580*/  SYNCS.PHASECHK.TRANS64.TRYWAIT P0, [R9+URZ], R4 ;  /* 0x00000004090075a7 */ /* 0x000e62000800017f */
[----:B------:R-:W-:-:S05]  /*8590*/  VIADD R0, R0, 0x1 ;  /* 0x0000000100007836 */ /* 0x000fca0000000000 */
[----:B------:R-:W-:-:S04]  /*85a0*/  ISETP.NE.AND P1, PT, R0, 0x5, PT ;  /* 0x000000050000780c */ /* 0x000fc80003f25270 */
[----:B------:R-:W-:Y:S02]  /*85b0*/  SEL R2, RZ, 0x1, P1 ;  /* 0x00000001ff027807 */ /* 0x000fe40000800000 */
[----:B------:R-:W-:Y:S02]  /*85c0*/  SEL R0, R0, RZ, P1 ;  /* 0x000000ff00007207 */ /* 0x000fe40000800000 */
[----:B------:R-:W-:Y:S01]  /*85d0*/  LOP3.LUT R2, R7, R2, RZ, 0x3c, !PT ;  /* 0x0000000207027212 */ /* 0x000fe200078e3cff */
[----:B-1----:R-:W-:Y:S06]  /*85e0*/  @!P0 BRA `(.L_x_180) ;  /* 0x0000000000dc8947 */ /* 0x002fec0003800000 */
.L_x_192:
[----:B------:R-:W-:Y:S01]  /*85f0*/  IMAD R3, R0, 0x8, R3 ;  /* 0x0000000800037824 */ /* 0x000fe200078e0203 */
[----:B------:R-:W-:-:S07]  /*8600*/  SHF.L.U32 R0, R2, 0x1f, RZ ;  /* 0x0000001f02007819 */ /* 0x000fce00000006ff */
.L_x_181:
[----:B--2---:R2:W3:Y:S02]  /*8610*/  SYNCS.PHASECHK.TRANS64.TRYWAIT P0, [R3+URZ], R0 ;  /* 0x00000000030075a7 */ /* 0x0044e4000800017f */
[----:B---3--:R-:W-:Y:S05]  /*8620*/  @!P0 NANOSLEEP.SYNCS 0x989680 ;  /* 0x009896800000895d */ /* 0x008fea0003900000 */
[----:B------:R-:W3:Y:S02]  /*8630*/  @!P0 SYNCS.PHASECHK.TRANS64 P0, [R3+URZ], R0 ;  /* 0x00000000030085a7 */ /* 0x000ee4000800007f */
[----:B---3--:R-:W-:Y:S05]  /*8640*/  @!P0 BRA `(.L_x_181) ;  /* 0xfffffffc00f08947 */ /* 0x008fea000383ffff */
.L_x_175:
[----:B------:R-:W-:Y:S05]  /*8650*/  BSYNC B0 ;  /* 0x0000000000007941 */ /* 0x000fea0003800000 */
.L_x_174:
[----:B------:R-:W-:Y:S05]  /*8660*/  EXIT ;  /* 0x000000000000794d */ /* 0x000fea0003800000 */
.L_x_17:
[----:B---3--:R3:W4:Y:S02]  /*8670*/  SYNCS.PHASECHK.TRANS64.TRYWAIT P1, [R3+URZ], R0 ;  /* 0x00000000030075a7 */ /* 0x008724000802017f */
[----:B----4-:R-:W-:Y:S05]  /*8680*/  @!P1 NANOSLEEP.SYNCS 0x989680 ;  /* 0x009896800000995d */ /* 0x010fea0003900000 */
[----:B------:R-:W4:Y:S02]  /*8690*/  @!P1 SYNCS.PHASECHK.TRANS64 P1, [R3+URZ], R0 ;  /* 0x00000000030095a7 */ /* 0x000f24000802007f */
[----:B----4-:R-:W-:Y:S05]  /*86a0*/  @!P1 BRA `(.L_x_17) ;  /* 0xfffffffc00f09947 */ /* 0x010fea000383ffff */
[----:B------:R-:W-:Y:S05]  /*86b0*/  BRA `(.L_x_16) ;  /* 0xffffff8800e07947 */ /* 0x000fea000383ffff */
.L_x_22:
[----:B-1----:R-:W-:-:S04]  /*86c0*/  IMAD.U32 R4, RZ, RZ, UR8 ;  /* 0x00000008ff047e24 */ /* 0x002fc8000f8e00ff */
[----:B------:R1:W2:Y:S03]  /*86d0*/  SYNCS.PHASECHK.TRANS64.TRYWAIT P1, [R4+URZ], R3 ;  /* 0x00000003040075a7 */ /* 0x0002a6000802017f */
[----:B--2---:R-:W-:Y:S05]  /*86e0*/  @!P1 NANOSLEEP.SYNCS 0x989680 ;  /* 0x009896800000995d */ /* 0x004fea0003900000 */
[----:B------:R-:W2:Y:S02]  /*86f0*/  @!P1 SYNCS.PHASECHK.TRANS64 P1, [R4+URZ], R3 ;  /* 0x00000003040095a7 */ /* 0x000ea4000802007f */
[----:B--2---:R-:W-:Y:S05]  /*8700*/  @!P1 BRA `(.L_x_22) ;  /* 0xfffffffc00ec9947 */ /* 0x004fea000383ffff */
[----:B------:R-:W-:Y:S05]  /*8710*/  BRA `(.L_x_21) ;  /* 0xffffff9000207947 */ /* 0x000fea000383ffff */
.L_x_161:
[----:B------:R-:W-:Y:S01]  /*8720*/  BSSY B1, `(.L_x_182) ;  /* 0x0000006000017945 */ /* 0x000fe20003800000 */
[----:B------:R-:W-:-:S07]  /*8730*/  IMAD.MOV.U32 R15, RZ, RZ, -0x1 ;  /* 0xffffffffff0f7424 */ /* 0x000fce00078e00ff */
[----:B------:R-:W-:Y:S05]  /*8740*/  WARPSYNC.COLLECTIVE R15, `(.L_x_183) ;  /* 0x000000000f0c7348 */ /* 0x000fea0003c00000 */
[----:B------:R-:W-:Y:S02]  /*8750*/  ELECT P6, UR62, PT ;  /* 0x00000000003e782f */ /* 0x000fe400038c0000 */
[----:B------:R-:W-:Y:S01]  /*8760*/  MOV R14, UR62 ;  /* 0x0000003e000e7c02 */ /* 0x000fe20008000f00 */
[----:B------:R-:W-:Y:S10]  /*8770*/  ENDCOLLECTIVE ;  /* 0x000000000000791b */ /* 0x000ff40003800000 */
.L_x_183:
[----:B------:R-:W-:Y:S05]  /*8780*/  BSYNC B1 ;  /* 0x0000000000017941 */ /* 0x000fea0003800000 */
.L_x_182:
[----:B------:R-:W-:Y:S05]  /*8790*/  BRA `(.L_x_184) ;  /* 0xfffffff000247947 */ /* 0x000fea000383ffff */
.L_x_164:
[----:B0-----:R0:W1:Y:S02]  /*87a0*/  SYNCS.PHASECHK.TRANS64.TRYWAIT P1, [R14+URZ+0x28], R7 ;  /* 0x000028070e0075a7 */ /* 0x001064000802017f */
[----:B-1----:R-:W-:Y:S05]  /*87b0*/  @!P1 NANOSLEEP.SYNCS 0x989680 ;  /* 0x009896800000995d */ /* 0x002fea0003900000 */
[----:B------:R-:W1:Y:S02]  /*87c0*/  @!P1 SYNCS.PHASECHK.TRANS64 P1, [R14+URZ+0x28], R7 ;  /* 0x000028070e0095a7 */ /* 0x000e64000802007f */
[----:B-1----:R-:W-:Y:S05]  /*87d0*/  @!P1 BRA `(.L_x_164) ;  /* 0xfffffffc00f09947 */ /* 0x002fea000383ffff */
[----:B------:R-:W-:Y:S05]  /*87e0*/  BRA `(.L_x_185) ;  /* 0xfffffff000587947 */ /* 0x000fea000383ffff */
.L_x_173:
[----:B------:R-:W-:Y:S01]  /*87f0*/  BSSY B0, `(.L_x_186) ;  /* 0x0000006000007945 */ /* 0x000fe20003800000 */
[----:B------:R-:W-:-:S07]  /*8800*/  IMAD.MOV.U32 R15, RZ, RZ, -0x1 ;  /* 0xffffffffff0f7424 */ /* 0x000fce00078e00ff */
[----:B------:R-:W-:Y:S05]  /*8810*/  WARPSYNC.COLLECTIVE R15, `(.L_x_187) ;  /* 0x000000000f0c7348 */ /* 0x000fea0003c00000 */
[----:B------:R-:W-:Y:S02]  /*8820*/  ELECT P6, UR62, PT ;  /* 0x00000000003e782f */ /* 0x000fe400038c0000 */
[----:B------:R-:W-:Y:S01]  /*8830*/  MOV R14, UR62 ;  /* 0x0000003e000e7c02 */ /* 0x000fe20008000f00 */
[----:B------:R-:W-:Y:S10]  /*8840*/  ENDCOLLECTIVE ;  /* 0x000000000000791b */ /* 0x000ff40003800000 */
.L_x_187:
[----:B------:R-:W-:Y:S05]  /*8850*/  BSYNC B0 ;  /* 0x0000000000007941 */ /* 0x000fea0003800000 */
.L_x_186:
[----:B------:R-:W-:Y:S05]  /*8860*/  BRA `(.L_x_188) ;  /* 0xfffffff800a87947 */ /* 0x000fea000383ffff */
.L_x_177:
[----:B0-----:R0:W1:Y:S02]  /*8870*/  SYNCS.PHASECHK.TRANS64.TRYWAIT P0, [R7+URZ], R2 ;  /* 0x00000002070075a7 */ /* 0x001064000800017f */
[----:B-1----:R-:W-:Y:S05]  /*8880*/  @!P0 NANOSLEEP.SYNCS 0x989680 ;  /* 0x009896800000895d */ /* 0x002fea0003900000 */
[----:B------:R-:W1:Y:S02]  /*8890*/  @!P0 SYNCS.PHASECHK.TRANS64 P0, [R7+URZ], R2 ;  /* 0x00000002070085a7 */ /* 0x000e64000800007f */
[----:B-1----:R-:W-:Y:S05]  /*88a0*/  @!P0 BRA `(.L_x_177) ;  /* 0xfffffffc00f08947 */ /* 0x002fea000383ffff */
[----:B------:R-:W-:Y:S05]  /*88b0*/  BRA `(.L_x_189) ;  /* 0xfffffff800e87947 */ /* 0x000fea000383ffff */
.L_x_178:
[----:B0-----:R0:W1:Y:S02]  /*88c0*/  SYNCS.PHASECHK.TRANS64.TRYWAIT P0, [R9+URZ], R4 ;  /* 0x00000004090075a7 */ /* 0x001064000800017f */
[----:B-1----:R-:W-:Y:S05]  /*88d0*/  @!P0 NANOSLEEP.SYNCS 0x989680 ;  /* 0x009896800000895d */ /* 0x002fea0003900000 */
[----:B------:R-:W1:Y:S02]  /*88e0*/  @!P0 SYNCS.PHASECHK.TRANS64 P0, [R9+URZ], R4 ;  /* 0x00000004090085a7 */ /* 0x000e64000800007f */
[----:B-1----:R-:W-:Y:S05]  /*88f0*/  @!P0 BRA `(.L_x_178) ;  /* 0xfffffffc00f08947 */ /* 0x002fea000383ffff */
[----:B------:R-:W-:Y:S05]  /*8900*/  BRA `(.L_x_190) ;  /* 0xfffffff800f87947 */ /* 0x000fea000383ffff */
.L_x_179:
[----:B0-----:R0:W1:Y:S02]  /*8910*/  SYNCS.PHASECHK.TRANS64.TRYWAIT P0, [R6+URZ], R5 ;  /* 0x00000005060075a7 */ /* 0x001064000800017f */
[----:B-1----:R-:W-:Y:S05]  /*8920*/  @!P0 NANOSLEEP.SYNCS 0x989680 ;  /* 0x009896800000895d */ /* 0x002fea0003900000 */
[----:B------:R-:W1:Y:S02]  /*8930*/  @!P0 SYNCS.PHASECHK.TRANS64 P0, [R6+URZ], R5 ;  /* 0x00000005060085a7 */ /* 0x000e64000800007f */
[----:B-1----:R-:W-:Y:S05]  /*8940*/  @!P0 BRA `(.L_x_179) ;  /* 0xfffffffc00f08947 */ /* 0x002fea000383ffff */
[----:B------:R-:W-:Y:S05]  /*8950*/  BRA `(.L_x_191) ;  /* 0xfffffffc00087947 */ /* 0x000fea000383ffff */
.L_x_180:
[----:B-1----:R1:W2:Y:S02]  /*8960*/  SYNCS.PHASECHK.TRANS64.TRYWAIT P0, [R9+URZ], R4 ;  /* 0x00000004090075a7 */ /* 0x0022a4000800017f */
[----:B--2---:R-:W-:Y:S05]  /*8970*/  @!P0 NANOSLEEP.SYNCS 0x989680 ;  /* 0x009896800000895d */ /* 0x004fea0003900000 */
[----:B------:R-:W2:Y:S02]  /*8980*/  @!P0 SYNCS.PHASECHK.TRANS64 P0, [R9+URZ], R4 ;  /* 0x00000004090085a7 */ /* 0x000ea4000800007f */
[----:B--2---:R-:W-:Y:S05]  /*8990*/  @!P0 BRA `(.L_x_180) ;  /* 0xfffffffc00f08947 */ /* 0x004fea000383ffff */
[----:B------:R-:W-:Y:S05]  /*89a0*/  BRA `(.L_x_192) ;  /* 0xfffffffc00107947 */ /* 0x000fea000383ffff */
.L_x_193:
[----:B------:R-:W-:-:S00]  /*89b0*/  BRA `(.L_x_193) ;  /* 0xfffffffc00fc7947 */ /* 0x000fc0000383ffff */
[----:B------:R-:W-:-:S00]  /*89c0*/  NOP ;  /* 0x0000000000007918 */ /* 0x000fc00000000000 */
        /* <DEDUP_REMOVED lines=11> */
.L_x_194:


//--------------------- .nv.global.init           --------------------------
	.section	.nv.global.init,"aw",@progbits
.nv.global.init:
	.type		$str$22,@object
	.size		$str$22,($str$23 - $str$22)
$str$22:
        /*0000*/ 	.byte	0x6b, 0x5f, 0x74, 0x69, 0x6c, 0x65, 0x5f, 0x63, 0x6f, 0x75, 0x6e, 0x74, 0x20, 0x3e, 0x3d, 0x20
        /*0010*/ 	.byte	0x31, 0x00
	.type		$str$23,@object
	.size		$str$23,(__unnamed_1 - $str$23)
$str$23:
        /*0012*/ 	.byte	0x2f, 0x74, 0x6d, 0x70, 0x2f, 0x63, 0x75, 0x74, 0x6c, 0x61, 0x73, 0x73, 0x5f, 0x73, 0x77, 0x65
        /*0022*/ 	.byte	0x65, 0x70, 0x5f, 0x73, 0x72, 0x63, 0x2f, 0x69, 0x6e, 0x63, 0x6c, 0x75, 0x64, 0x65, 0x2f, 0x63
        /*0032*/ 	.byte	0x75, 0x74, 0x6c, 0x61, 0x73, 0x73, 0x2f, 0x67, 0x65, 0x6d, 0x6d, 0x2f, 0x63, 0x6f, 0x6c, 0x6c
        /*0042*/ 	.byte	0x65, 0x63, 0x74, 0x69, 0x76, 0x65, 0x2f, 0x73, 0x6d, 0x39, 0x30, 0x5f, 0x6d, 0x6d, 0x61, 0x5f
        /*0052*/ 	.byte	0x74, 0x6d, 0x61, 0x5f, 0x67, 0x6d, 0x6d, 0x61, 0x5f, 0x73, 0x73, 0x5f, 0x77, 0x61, 0x72, 0x70
        /*0062*/ 	.byte	0x73, 0x70, 0x65, 0x63, 0x69, 0x61, 0x6c, 0x69, 0x7a, 0x65, 0x64, 0x2e, 0x68, 0x70, 0x70, 0x00
	.type		__unnamed_1,@object
	.size		__unnamed_1,(.L_0 - __unnamed_1)
__unnamed_1:
        /*0072*/ 	.byte	0x76, 0x6f, 0x69, 0x64, 0x20, 0x63, 0x75, 0x74, 0x6c, 0x61, 0x73, 0x73, 0x3a, 0x3a, 0x67, 0x65
        /* <DEDUP_REMOVED lines=176> */
        /*0b82*/ 	.byte	0x65, 0x3a, 0x3a, 0x69, 0x64, 0x65, 0x6e, 0x74, 0x69, 0x74, 0x79, 0x5d, 0x00
.L_0:


//--------------------- .nv.shared._ZN7cutlass13device_kernelINS_4gemm6kernel13GemmUniversalIN4cute5tupleIJiiiiEEENS1_10collective13CollectiveMmaINS1_34MainloopSm90TmaGmmaWarpSpecializedILi5ENS5_IJNS4_1CILi1EEESB_SB_EEENS1_35KernelTmaWarpSpecializedCooperativeEEENS5_IJNSA_ILi256EEENSA_ILi64EEENSA_ILi32EEEEEENS_10tfloat32_tENS5_IJlSB_lEEESJ_SK_NS4_8TiledMMAINS4_8MMA_AtomIJNS4_4SM904GMMA29MMA_64x64x8_F32TF32TF32_SS_TNILNSO_7ScaleInE1ELSQ_1EEEEEENS4_6LayoutINS5_IJNSA_ILi2EEESB_SB_EEENS5_IJSB_NSA_ILi0EEESW_EEEEENS5_IJNS4_10UnderscoreESZ_SZ_EEEEENS4_13SM90_TMA_LOADENS4_14ComposedLayoutINS4_7SwizzleILi3ELi4ELi3EEENS4_18smem_ptr_flag_bitsILi32EEENST_INS5_IJNSA_ILi8EEESH_EEENS5_IJSH_SB_EEEEEEEvNS4_8identityES12_S1C_vS1D_EENS_8epilogue10collective6detail29Sm90TmaWarpSpecializedAdapterINS1G_15DefaultEpilogueISJ_SK_SK_NS1F_6thread17LinearCombinationISJ_Li1EffLNS1K_9ScaleType4KindE0ELNS_15FloatRoundStyleE2ESJ_EENS1_15EpilogueDefaultEEEEEvvEEEEvNT_6ParamsE --------------------------
	.section	.nv.shared._ZN7cutlass13device_kernelINS_4gemm6kernel13GemmUniversalIN4cute5tupleIJiiiiEEENS1_10collective13CollectiveMmaINS1_34MainloopSm90TmaGmmaWarpSpecializedILi5ENS5_IJNS4_1CILi1EEESB_SB_EEENS1_35KernelTmaWarpSpecializedCooperativeEEENS5_IJNSA_ILi256EEENSA_ILi64EEENSA_ILi32EEEEEENS_10tfloat32_tENS5_IJlSB_lEEESJ_SK_NS4_8TiledMMAINS4_8MMA_AtomIJNS4_4SM904GMMA29MMA_64x64x8_F32TF32TF32_SS_TNILNSO_7ScaleInE1ELSQ_1EEEEEENS4_6LayoutINS5_IJNSA_ILi2EEESB_SB_EEENS5_IJSB_NSA_ILi0EEESW_EEEEENS5_IJNS4_10UnderscoreESZ_SZ_EEEEENS4_13SM90_TMA_LOADENS4_14ComposedLayoutINS4_7SwizzleILi3ELi4ELi3EEENS4_18smem_ptr_flag_bitsILi32EEENST_INS5_IJNSA_ILi8EEESH_EEENS5_IJSH_SB_EEEEEEEvNS4_8identityES12_S1C_vS1D_EENS_8epilogue10collective6detail29Sm90TmaWarpSpecializedAdapterINS1G_15DefaultEpilogueISJ_SK_SK_NS1F_6thread17LinearCombinationISJ_Li1EffLNS1K_9ScaleType4KindE0ELNS_15FloatRoundStyleE2ESJ_EENS1_15EpilogueDefaultEEEEEvvEEEEvNT_6ParamsE,"aw",@nobits
	.sectionflags	@""
	.align	16
	.zero		1024


//--------------------- .nv.shared.reserved.0     --------------------------
	.section	.nv.shared.reserved.0,"aw",@nobits
	.weak		__nv_reservedSMEM_offset_0_alias
	.size		__nv_reservedSMEM_offset_0_alias, 0, 0
	.other		__nv_reservedSMEM_offset_0_alias,@"STO_CUDA_RESERVED_SHARED STV_DEFAULT"
__nv_reservedSMEM_offset_0_alias:
	.zero		0


//--------------------- .nv.global                --------------------------
	.section	.nv.global,"aw",@nobits
.nv.global:
	.type		_ZN39_INTERNAL_a5b8a0a0_4_k_cu_39f56c15_65464cute1_E,@object
	.size		_ZN39_INTERNAL_a5b8a0a0_4_k_cu_39f56c15_65464cute1_E,(_ZN39_INTERNAL_a5b8a0a0_4_k_cu_39f56c15_65464cuda3std3__45__cpo6cbeginE - _ZN39_INTERNAL_a5b8a0a0_4_k_cu_39f56c15_65464cute1_E)
_ZN39_INTERNAL_a5b8a0a0_4_k_cu_39f56c15_65464cute1_E:
	.zero		1
	.type		_ZN39_INTERNAL_a5b8a0a0_4_k_cu_39f56c15_65464cuda3std3__45__cpo6cbeginE,@object
	.size		_ZN39_INTERNAL_a5b8a0a0_4_k_cu_39f56c15_65464cuda3std3__45__cpo6cbeginE,(_ZN39_INTERNAL_a5b8a0a0_4_k_cu_39f56c15_65464cuda3std3__48in_placeE - _ZN39_INTERNAL_a5b8a0a0_4_k_cu_39f56c15_65464cuda3std3__45__cpo6cbeginE)
_ZN39_INTERNAL_a5b8a0a0_4_k_cu_39f56c15_65464cuda3std3__45__cpo6cbeginE:
	.zero		1
	.type		_ZN39_INTERNAL_a5b8a0a0_4_k_cu_39f56c15_65464cuda3std3__48in_placeE,@object
	.size		_ZN39_INTERNAL_a5b8a0a0_4_k_cu_39f56c15_65464cuda3std3__48in_placeE,(_ZN39_INTERNAL_a5b8a0a0_4_k_cu_39f56c15_65464cuda3std6ranges3__45__cpo9iter_moveE - _ZN39_INTERNAL_a5b8a0a0_4_k_cu_39f56c15_65464cuda3std3__48in_placeE)
_ZN39_INTERNAL_a5b8a0a0_4_k_cu_39f56c15_65464cuda3std3__48in_placeE:
	.zero		1
	.type		_ZN39_INTERNAL_a5b8a0a0_4_k_cu_39f56c15_65464cuda3std6ranges3__45__cpo9iter_moveE,@object
	.size		_ZN39_INTERNAL_a5b8a0a0_4_k_cu_39f56c15_65464cuda3std6ranges3__45__cpo9iter_moveE,(_ZN39_INTERNAL_a5b8a0a0_4_k_cu_39f56c15_65464cuda3std3__45__cpo5beginE - _ZN39_INTERNAL_a5b8a0a0_4_k_cu_39f56c15_65464cuda3std6ranges3__45__cpo9iter_moveE)
_ZN39_INTERNAL_a5b8a0a0_4_k_cu_39f56c15_65464cuda3std6ranges3__45__cpo9iter_moveE:
	.zero		1
	.type		_ZN39_INTERNAL_a5b8a0a0_4_k_cu_39f56c15_65464cuda3std3__45__cpo5beginE,@object
	.size		_ZN39_INTERNAL_a5b8a0a0_4_k_cu_39f56c15_65464cuda3std3__45__cpo5beginE,(_ZN39_INTERNAL_a5b8a0a0_4_k_cu_39f56c15_65464cuda3std3__441_GLOBAL__N__a5b8a0a0_4_k_cu_39f56c15_65466ignoreE - _ZN39_INTERNAL_a5b8a0a0_4_k_cu_39f56c15_65464cuda3std3__45__cpo5beginE)
_ZN39_INTERNAL_a5b8a0a0_4_k_cu_39f56c15_65464cuda3std3__45__cpo5beginE:
	.zero		1
	.type		_ZN39_INTERNAL_a5b8a0a0_4_k_cu_39f56c15_65464cuda3std3__441_GLOBAL__N__a5b8a0a0_4_k_cu_39f56c15_65466ignoreE,@object
	.size		_ZN39_INTERNAL_a5b8a0a0_4_k_cu_39f56c15_65464cuda3std3__441_GLOBAL__N__a5b8a0a0_4_k_cu_39f56c15_65466ignoreE,(_ZN39_INTERNAL_a5b8a0a0_4_k_cu_39f56c15_65464cute7productE - _ZN39_INTERNAL_a5b8a0a0_4_k_cu_39f56c15_65464cuda3std3__441_GLOBAL__N__a5b8a0a0_4_k_cu_39f56c15_65466ignoreE)
_ZN39_INTERNAL_a5b8a0a0_4_k_cu_39f56c15_65464cuda3std3__441_GLOBAL__N__a5b8a0a0_4_k_cu_39f56c15_65466ignoreE:
	.zero		1
	.type		_ZN39_INTERNAL_a5b8a0a0_4_k_cu_39f56c15_65464cute7productE,@object
	.size		_ZN39_INTERNAL_a5b8a0a0_4_k_cu_39f56c15_65464cute7productE,(_ZN39_INTERNAL_a5b8a0a0_4_k_cu_39f56c15_65464cuda3std3__45__cpo3endE - _ZN39_INTERNAL_a5b8a0a0_4_k_cu_39f56c15_65464cute7productE)
_ZN39_INTERNAL_a5b8a0a0_4_k_cu_39f56c15_65464cute7productE:
	.zero		1
	.type		_ZN39_INTERNAL_a5b8a0a0_4_k_cu_39f56c15_65464cuda3std3__45__cpo3endE,@object
	.size		_ZN39_INTERNAL_a5b8a0a0_4_k_cu_39f56c15_65464cuda3std3__45__cpo3endE,(_ZN39_INTERNAL_a5b8a0a0_4_k_cu_39f56c15_65464cuda3std3__419piecewise_constructE - _ZN39_INTERNAL_a5b8a0a0_4_k_cu_39f56c15_65464cuda3std3__45__cpo3endE)
_ZN39_INTERNAL_a5b8a0a0_4_k_cu_39f56c15_65464cuda3std3__45__cpo3endE:
	.zero		1
	.type		_ZN39_INTERNAL_a5b8a0a0_4_k_cu_39f56c15_65464cuda3std3__419piecewise_constructE,@object
	.size		_ZN39_INTERNAL_a5b8a0a0_4_k_cu_39f56c15_65464cuda3std3__419piecewise_constructE,(_ZN39_INTERNAL_a5b8a0a0_4_k_cu_39f56c15_65464cuda3std3__45__cpo4cendE - _ZN39_INTERNAL_a5b8a0a0_4_k_cu_39f56c15_65464cuda3std3__419piecewise_constructE)
_ZN39_INTERNAL_a5b8a0a0_4_k_cu_39f56c15_65464cuda3std3__419piecewise_constructE:
	.zero		1
	.type		_ZN39_INTERNAL_a5b8a0a0_4_k_cu_39f56c15_65464cuda3std3__45__cpo4cendE,@object
	.size		_ZN39_INTERNAL_a5b8a0a0_4_k_cu_39f56c15_65464cuda3std3__45__cpo4cendE,(_ZN39_INTERNAL_a5b8a0a0_4_k_cu_39f56c15_65464cuda3std6ranges3__45__cpo4swapE - _ZN39_INTERNAL_a5b8a0a0_4_k_cu_39f56c15_65464cuda3std3__45__cpo4cendE)
_ZN39_INTERNAL_a5b8a0a0_4_k_cu_39f56c15_65464cuda3std3__45__cpo4cendE:
	.zero		1
	.type		_ZN39_INTERNAL_a5b8a0a0_4_k_cu_39f56c15_65464cuda3std6ranges3__45__cpo4swapE,@object
	.size		_ZN39_INTERNAL_a5b8a0a0_4_k_cu_39f56c15_65464cuda3std6ranges3__45__cpo4swapE,(.L_8 - _ZN39_INTERNAL_a5b8a0a0_4_k_cu_39f56c15_65464cuda3std6ranges3__45__cpo4swapE)
_ZN39_INTERNAL_a5b8a0a0_4_k_cu_39f56c15_65464cuda3std6ranges3__45__cpo4swapE:
	.zero		1
.L_8:


//--------------------- .nv.constant0._ZN7cutlass13device_kernelINS_4gemm6kernel13GemmUniversalIN4cute5tupleIJiiiiEEENS1_10collective13CollectiveMmaINS1_34MainloopSm90TmaGmmaWarpSpecializedILi5ENS5_IJNS4_1CILi1EEESB_SB_EEENS1_35KernelTmaWarpSpecializedCooperativeEEENS5_IJNSA_ILi256EEENSA_ILi64EEENSA_ILi32EEEEEENS_10tfloat32_tENS5_IJlSB_lEEESJ_SK_NS4_8TiledMMAINS4_8MMA_AtomIJNS4_4SM904GMMA29MMA_64x64x8_F32TF32TF32_SS_TNILNSO_7ScaleInE1ELSQ_1EEEEEENS4_6LayoutINS5_IJNSA_ILi2EEESB_SB_EEENS5_IJSB_NSA_ILi0EEESW_EEEEENS5_IJNS4_10UnderscoreESZ_SZ_EEEEENS4_13SM90_TMA_LOADENS4_14ComposedLayoutINS4_7SwizzleILi3ELi4ELi3EEENS4_18smem_ptr_flag_bitsILi32EEENST_INS5_IJNSA_ILi8EEESH_EEENS5_IJSH_SB_EEEEEEEvNS4_8identityES12_S1C_vS1D_EENS_8epilogue10collective6detail29Sm90TmaWarpSpecializedAdapterINS1G_15DefaultEpilogueISJ_SK_SK_NS1F_6thread17LinearCombinationISJ_Li1EffLNS1K_9ScaleType4KindE0ELNS_15FloatRoundStyleE2ESJ_EENS1_15EpilogueDefaultEEEEEvvEEEEvNT_6ParamsE --------------------------
	.section	.nv.constant0._ZN7cutlass13device_kernelINS_4gemm6kernel13GemmUniversalIN4cute5tupleIJiiiiEEENS1_10collective13CollectiveMmaINS1_34MainloopSm90TmaGmmaWarpSpecializedILi5ENS5_IJNS4_1CILi1EEESB_SB_EEENS1_35KernelTmaWarpSpecializedCooperativeEEENS5_IJNSA_ILi256EEENSA_ILi64EEENSA_ILi32EEEEEENS_10tfloat32_tENS5_IJlSB_lEEESJ_SK_NS4_8TiledMMAINS4_8MMA_AtomIJNS4_4SM904GMMA29MMA_64x64x8_F32TF32TF32_SS_TNILNSO_7ScaleInE1ELSQ_1EEEEEENS4_6LayoutINS5_IJNSA_ILi2EEESB_SB_EEENS5_IJSB_NSA_ILi0EEESW_EEEEENS5_IJNS4_10UnderscoreESZ_SZ_EEEEENS4_13SM90_TMA_LOADENS4_14ComposedLayoutINS4_7SwizzleILi3ELi4ELi3EEENS4_18smem_ptr_flag_bitsILi32EEENST_INS5_IJNSA_ILi8EEESH_EEENS5_IJSH_SB_EEEEEEEvNS4_8identityES12_S1C_vS1D_EENS_8epilogue10collective6detail29Sm90TmaWarpSpecializedAdapterINS1G_15DefaultEpilogueISJ_SK_SK_NS1F_6thread17LinearCombinationISJ_Li1EffLNS1K_9ScaleType4KindE0ELNS_15FloatRoundStyleE2ESJ_EENS1_15EpilogueDefaultEEEEEvvEEEEvNT_6ParamsE,"a",@progbits
	.sectionflags	@""
	.align	4
.nv.constant0._ZN7cutlass13device_kernelINS_4gemm6kernel13GemmUniversalIN4cute5tupleIJiiiiEEENS1_10collective13CollectiveMmaINS1_34MainloopSm90TmaGmmaWarpSpecializedILi5ENS5_IJNS4_1CILi1EEESB_SB_EEENS1_35KernelTmaWarpSpecializedCooperativeEEENS5_IJNSA_ILi256EEENSA_ILi64EEENSA_ILi32EEEEEENS_10tfloat32_tENS5_IJlSB_lEEESJ_SK_NS4_8TiledMMAINS4_8MMA_AtomIJNS4_4SM904GMMA29MMA_64x64x8_F32TF32TF32_SS_TNILNSO_7ScaleInE1ELSQ_1EEEEEENS4_6LayoutINS5_IJNSA_ILi2EEESB_SB_EEENS5_IJSB_NSA_ILi0EEESW_EEEEENS5_IJNS4_10UnderscoreESZ_SZ_EEEEENS4_13SM90_TMA_LOADENS4_14ComposedLayoutINS4_7SwizzleILi3ELi4ELi3EEENS4_18smem_ptr_flag_bitsILi32EEENST_INS5_IJNSA_ILi8EEESH_EEENS5_IJSH_SB_EEEEEEEvNS4_8identityES12_S1C_vS1D_EENS_8epilogue10collective6detail29Sm90TmaWarpSpecializedAdapterINS1G_15DefaultEpilogueISJ_SK_SK_NS1F_6thread17LinearCombinationISJ_Li1EffLNS1K_9ScaleType4KindE0ELNS_15FloatRoundStyleE2ESJ_EENS1_15EpilogueDefaultEEEEEvvEEEEvNT_6ParamsE:
	.zero		1664


//--------------------- SYMBOLS --------------------------

	.type		.nv.reservedSmem.offset0,@object
	.size		.nv.reservedSmem.offset0,0x4
	.type		__assertfail,@function
